	.target	sm_90a

	.elftype	@"ET_EXEC"


//--------------------- .note.nv.tkinfo           --------------------------
	.section	.note.nv.tkinfo,"",@"SHT_NOTE"
	.sectionflags	@"SHF_NOTE_NV_TKINFO"
	.tkinfo
        /*0018*/ 	.word	0x00000002
        /*0030*/ 	.string	""
        /*0030*/ 	.string	"ptxas"
        /*0030*/ 	.string	"Cuda compilation tools, release 13.0, V13.0.88"
        /*0030*/ 	.string	"Build cuda_13.0.r13.0/compiler.36424714_0"
        /*0030*/ 	.string	"-arch sm_90a -m 64 "



//--------------------- .note.nv.cuinfo           --------------------------
	.section	.note.nv.cuinfo,"",@"SHT_NOTE"
	.sectionflags	@"SHF_NOTE_NV_CUINFO"
        /*0018*/ 	.short	0x0002
        /*001a*/ 	.short	0x005a
        /*001c*/ 	.short	0x0082
	.zero		2


//--------------------- .nv.info                  --------------------------
	.section	.nv.info,"",@"SHT_CUDA_INFO"
	.align	4


	//----- nvinfo : EIATTR_REGCOUNT
	.align		4
        /*0000*/ 	.byte	0x04, 0x2f
        /*0002*/ 	.short	(.L_15 - .L_14)
	.align		4
.L_14:
        /*0004*/ 	.word	index@(_ZN7cutlass13device_kernelINS_4gemm6kernel13GemmUniversalIN4cute5tupleIJiiiiEEENS1_10collective13CollectiveMmaINS1_34MainloopSm90TmaGmmaWarpSpecializedILi14ENS5_IJNS4_1CILi1EEESB_SB_EEENS1_35KernelTmaWarpSpecializedCooperativeEEENS5_IJNSA_ILi256EEESF_NSA_ILi32EEEEEEaNS5_IJlSB_lEEEaSI_NS4_8TiledMMAINS4_8MMA_AtomIJNS4_4SM904GMMA27MMA_64x256x32_S32S8S8_SS_TNEEEENS4_6LayoutINS5_IJNSA_ILi2EEESB_SB_EEENS5_IJSB_NSA_ILi0EEESS_EEEEENS5_IJNS4_10UnderscoreESV_SV_EEEEENS4_13SM90_TMA_LOADENS4_14ComposedLayoutINS4_7SwizzleILi1ELi4ELi3EEENS4_18smem_ptr_flag_bitsILi8EEENSP_INS5_IJNSA_ILi8EEESG_EEENS5_IJSG_SB_EEEEEEEvNS4_8identityESY_S18_vS19_EENS_8epilogue10collective6detail29Sm90TmaWarpSpecializedAdapterINS1C_15DefaultEpilogueIaSI_SI_NS1B_6thread17LinearCombinationIaLi1EiiLNS1G_9ScaleType4KindE0ELNS_15FloatRoundStyleE2EaEENS1_15EpilogueDefaultEEEEEvvEEEEvNT_6ParamsE)
        /*0008*/ 	.word	0x000000a8


	//----- nvinfo : EIATTR_FRAME_SIZE
	.align		4
.L_15:
        /*000c*/ 	.byte	0x04, 0x11
        /*000e*/ 	.short	(.L_17 - .L_16)
	.align		4
.L_16:
        /*0010*/ 	.word	index@(_ZN7cutlass13device_kernelINS_4gemm6kernel13GemmUniversalIN4cute5tupleIJiiiiEEENS1_10collective13CollectiveMmaINS1_34MainloopSm90TmaGmmaWarpSpecializedILi14ENS5_IJNS4_1CILi1EEESB_SB_EEENS1_35KernelTmaWarpSpecializedCooperativeEEENS5_IJNSA_ILi256EEESF_NSA_ILi32EEEEEEaNS5_IJlSB_lEEEaSI_NS4_8TiledMMAINS4_8MMA_AtomIJNS4_4SM904GMMA27MMA_64x256x32_S32S8S8_SS_TNEEEENS4_6LayoutINS5_IJNSA_ILi2EEESB_SB_EEENS5_IJSB_NSA_ILi0EEESS_EEEEENS5_IJNS4_10UnderscoreESV_SV_EEEEENS4_13SM90_TMA_LOADENS4_14ComposedLayoutINS4_7SwizzleILi1ELi4ELi3EEENS4_18smem_ptr_flag_bitsILi8EEENSP_INS5_IJNSA_ILi8EEESG_EEENS5_IJSG_SB_EEEEEEEvNS4_8identityESY_S18_vS19_EENS_8epilogue10collective6detail29Sm90TmaWarpSpecializedAdapterINS1C_15DefaultEpilogueIaSI_SI_NS1B_6thread17LinearCombinationIaLi1EiiLNS1G_9ScaleType4KindE0ELNS_15FloatRoundStyleE2EaEENS1_15EpilogueDefaultEEEEEvvEEEEvNT_6ParamsE)
        /*0014*/ 	.word	0x000002b8


	//----- nvinfo : EIATTR_MIN_STACK_SIZE
	.align		4
.L_17:
        /*0018*/ 	.byte	0x04, 0x12
        /*001a*/ 	.short	(.L_19 - .L_18)
	.align		4
.L_18:
        /*001c*/ 	.word	index@(_ZN7cutlass13device_kernelINS_4gemm6kernel13GemmUniversalIN4cute5tupleIJiiiiEEENS1_10collective13CollectiveMmaINS1_34MainloopSm90TmaGmmaWarpSpecializedILi14ENS5_IJNS4_1CILi1EEESB_SB_EEENS1_35KernelTmaWarpSpecializedCooperativeEEENS5_IJNSA_ILi256EEESF_NSA_ILi32EEEEEEaNS5_IJlSB_lEEEaSI_NS4_8TiledMMAINS4_8MMA_AtomIJNS4_4SM904GMMA27MMA_64x256x32_S32S8S8_SS_TNEEEENS4_6LayoutINS5_IJNSA_ILi2EEESB_SB_EEENS5_IJSB_NSA_ILi0EEESS_EEEEENS5_IJNS4_10UnderscoreESV_SV_EEEEENS4_13SM90_TMA_LOADENS4_14ComposedLayoutINS4_7SwizzleILi1ELi4ELi3EEENS4_18smem_ptr_flag_bitsILi8EEENSP_INS5_IJNSA_ILi8EEESG_EEENS5_IJSG_SB_EEEEEEEvNS4_8identityESY_S18_vS19_EENS_8epilogue10collective6detail29Sm90TmaWarpSpecializedAdapterINS1C_15DefaultEpilogueIaSI_SI_NS1B_6thread17LinearCombinationIaLi1EiiLNS1G_9ScaleType4KindE0ELNS_15FloatRoundStyleE2EaEENS1_15EpilogueDefaultEEEEEvvEEEEvNT_6ParamsE)
        /*0020*/ 	.word	0x000002b8
.L_19:


//--------------------- .nv.compat                --------------------------
	.section	.nv.compat,"",@"SHT_CUDA_COMPAT_INFO"
	.align	4
        /*0000*/ 	.byte	0x02, 0x09, 0x01, 0x00, 0x02, 0x02, 0x04, 0x00, 0x02, 0x05, 0x05, 0x00, 0x03, 0x07, 0x01, 0x01
        /*0010*/ 	.byte	0x02, 0x03, 0x01, 0x00, 0x02, 0x06, 0x01, 0x00, 0x04, 0x0b, 0x08, 0x00, 0x00, 0x00, 0x00, 0x00
        /*0020*/ 	.byte	0x00, 0x00, 0x00, 0x00


//--------------------- .nv.info._ZN7cutlass13device_kernelINS_4gemm6kernel13GemmUniversalIN4cute5tupleIJiiiiEEENS1_10collective13CollectiveMmaINS1_34MainloopSm90TmaGmmaWarpSpecializedILi14ENS5_IJNS4_1CILi1EEESB_SB_EEENS1_35KernelTmaWarpSpecializedCooperativeEEENS5_IJNSA_ILi256EEESF_NSA_ILi32EEEEEEaNS5_IJlSB_lEEEaSI_NS4_8TiledMMAINS4_8MMA_AtomIJNS4_4SM904GMMA27MMA_64x256x32_S32S8S8_SS_TNEEEENS4_6LayoutINS5_IJNSA_ILi2EEESB_SB_EEENS5_IJSB_NSA_ILi0EEESS_EEEEENS5_IJNS4_10UnderscoreESV_SV_EEEEENS4_13SM90_TMA_LOADENS4_14ComposedLayoutINS4_7SwizzleILi1ELi4ELi3EEENS4_18smem_ptr_flag_bitsILi8EEENSP_INS5_IJNSA_ILi8EEESG_EEENS5_IJSG_SB_EEEEEEEvNS4_8identityESY_S18_vS19_EENS_8epilogue10collective6detail29Sm90TmaWarpSpecializedAdapterINS1C_15DefaultEpilogueIaSI_SI_NS1B_6thread17LinearCombinationIaLi1EiiLNS1G_9ScaleType4KindE0ELNS_15FloatRoundStyleE2EaEENS1_15EpilogueDefaultEEEEEvvEEEEvNT_6ParamsE --------------------------
	.section	.nv.info._ZN7cutlass13device_kernelINS_4gemm6kernel13GemmUniversalIN4cute5tupleIJiiiiEEENS1_10collective13CollectiveMmaINS1_34MainloopSm90TmaGmmaWarpSpecializedILi14ENS5_IJNS4_1CILi1EEESB_SB_EEENS1_35KernelTmaWarpSpecializedCooperativeEEENS5_IJNSA_ILi256EEESF_NSA_ILi32EEEEEEaNS5_IJlSB_lEEEaSI_NS4_8TiledMMAINS4_8MMA_AtomIJNS4_4SM904GMMA27MMA_64x256x32_S32S8S8_SS_TNEEEENS4_6LayoutINS5_IJNSA_ILi2EEESB_SB_EEENS5_IJSB_NSA_ILi0EEESS_EEEEENS5_IJNS4_10UnderscoreESV_SV_EEEEENS4_13SM90_TMA_LOADENS4_14ComposedLayoutINS4_7SwizzleILi1ELi4ELi3EEENS4_18smem_ptr_flag_bitsILi8EEENSP_INS5_IJNSA_ILi8EEESG_EEENS5_IJSG_SB_EEEEEEEvNS4_8identityESY_S18_vS19_EENS_8epilogue10collective6detail29Sm90TmaWarpSpecializedAdapterINS1C_15DefaultEpilogueIaSI_SI_NS1B_6thread17LinearCombinationIaLi1EiiLNS1G_9ScaleType4KindE0ELNS_15FloatRoundStyleE2EaEENS1_15EpilogueDefaultEEEEEvvEEEEvNT_6ParamsE,"",@"SHT_CUDA_INFO"
	.sectionflags	@""
	.align	4


	//----- nvinfo : EIATTR_CUDA_API_VERSION
	.align		4
        /*0000*/ 	.byte	0x04, 0x37
        /*0002*/ 	.short	(.L_21 - .L_20)
.L_20:
        /*0004*/ 	.word	0x00000082


	//----- nvinfo : EIATTR_KPARAM_INFO
	.align		4
.L_21:
        /*0008*/ 	.byte	0x04, 0x17
        /*000a*/ 	.short	(.L_23 - .L_22)
.L_22:
        /*000c*/ 	.word	0x00000000
        /*0010*/ 	.short	0x0000
        /*0012*/ 	.short	0x0070
        /*0014*/ 	.byte	0x00, 0xf0, 0x01, 0x10


	//----- nvinfo : EIATTR_SPARSE_MMA_MASK
	.align		4
.L_23:
        /*0018*/ 	.byte	0x03, 0x50
        /*001a*/ 	.short	0x0000


	//----- nvinfo : EIATTR_MAXREG_COUNT
	.align		4
        /*001c*/ 	.byte	0x03, 0x1b
        /*001e*/ 	.short	0x00a8


	//----- nvinfo : EIATTR_NUM_BARRIERS
	.align		4
        /*0020*/ 	.byte	0x02, 0x4c
        /*0022*/ 	.byte	0x01
	.zero		1


	//----- nvinfo : EIATTR_EXTERNS
	.align		4
        /*0024*/ 	.byte	0x04, 0x0f
        /*0026*/ 	.short	(.L_25 - .L_24)


	//   ....[0]....
	.align		4
.L_24:
        /*0028*/ 	.word	index@(__assertfail)


	//----- nvinfo : EIATTR_ANNOTATIONS
	.align		4
.L_25:
        /*002c*/ 	.byte	0x04, 0x55
        /*002e*/ 	.short	(.L_27 - .L_26)


	//   ....[0]....
.L_26:
        /*0030*/ 	.word	0x00000001
        /*0034*/ 	.byte	0x00, 0x08, 0x00, 0x00, 0x01, 0x00, 0x00, 0x00, 0x20, 0x08, 0x00, 0x00, 0x01, 0x00, 0x00, 0x00
        /* <DEDUP_REMOVED lines=250> */
        /*0fe4*/ 	.byte	0x30, 0x18, 0x01, 0x00, 0x01, 0x00, 0x00, 0x00, 0x50, 0x18, 0x01, 0x00


	//----- nvinfo : EIATTR_MERCURY_ISA_VERSION
	.align		4
.L_27:
        /*0ff0*/ 	.byte	0x03, 0x5f
        /*0ff2*/ 	.short	0x0101


	//----- nvinfo : EIATTR_INT_WARP_WIDE_INSTR_OFFSETS
	.align		4
        /*0ff4*/ 	.byte	0x04, 0x31
        /*0ff6*/ 	.short	(.L_29 - .L_28)


	//   ....[0]....
.L_28:
        /*0ff8*/ 	.word	0x00000670


	//   ....[1]....
        /*0ffc*/ 	.word	0x00000680


	//   ....[2]....
        /*1000*/ 	.word	0x00000710


	//----- nvinfo : EIATTR_COOP_GROUP_MASK_REGIDS
	.align		4
.L_29:
        /*1004*/ 	.byte	0x04, 0x29
        /*1006*/ 	.short	(.L_31 - .L_30)


	//   ....[0]....
.L_30:
        /*1008*/ 	.word	0xffffffff


	//   ....[1]....
        /*100c*/ 	.word	0xffffffff


	//   ....[2]....
        /*1010*/ 	.word	0xffffffff


	//   ....[3]....
        /*1014*/ 	.word	0xffffffff


	//   ....[4]....
        /*1018*/ 	.word	0xffffffff


	//----- nvinfo : EIATTR_COOP_GROUP_INSTR_OFFSETS
	.align		4
.L_31:
        /*101c*/ 	.byte	0x04, 0x28
        /*101e*/ 	.short	(.L_33 - .L_32)


	//   ....[0]....
.L_32:
        /*1020*/ 	.word	0x00000070


	//   ....[1]....
        /*1024*/ 	.word	0x00000080


	//   ....[2]....
        /*1028*/ 	.word	0x000001a0


	//   ....[3]....
        /*102c*/ 	.word	0x00000520


	//   ....[4]....
        /*1030*/ 	.word	0x000012e0


	//----- nvinfo : EIATTR_REG_RECONFIG
	.align		4
.L_33:
        /*1034*/ 	.byte	0x01, 0x54
	.zero		2


	//----- nvinfo : EIATTR_SYSCALL_OFFSETS
	.align		4
        /*1038*/ 	.byte	0x04, 0x46
        /*103a*/ 	.short	(.L_35 - .L_34)


	//   ....[0]....
.L_34:
        /*103c*/ 	.word	0x000014a0


	//----- nvinfo : EIATTR_MBARRIER_INSTR_OFFSETS
	.align		4
.L_35:
        /*1040*/ 	.byte	0x04, 0x39
        /*1042*/ 	.short	(.L_37 - .L_36)


	//   ....[0]....
.L_36:
        /*1044*/ 	.word	0x00000340
        /*1048*/ 	.word	0x000000ff
        /*104c*/ 	.word	0x00000000
        /*1050*/ 	.short	0x0100
        /*1052*/ 	.byte	0x08
	.zero		1


	//   ....[1]....
        /*1054*/ 	.word	0x00000350
        /*1058*/ 	.word	0x000000ff
        /*105c*/ 	.word	0x00000070
        /*1060*/ 	.short	0x0100
        /*1062*/ 	.byte	0x08
	.zero		1


	//   ....[2]....
        /*1064*/ 	.word	0x00000360
        /*1068*/ 	.word	0x000000ff
        /*106c*/ 	.word	0x00000008
        /*1070*/ 	.short	0x0100
        /*1072*/ 	.byte	0x08
	.zero		1


	//   ....[3]....
        /*1074*/ 	.word	0x00000370
        /*1078*/ 	.word	0x000000ff
        /*107c*/ 	.word	0x00000078
        /*1080*/ 	.short	0x0100
        /*1082*/ 	.byte	0x08
	.zero		1


	//   ....[4]....
        /*1084*/ 	.word	0x00000380
        /*1088*/ 	.word	0x000000ff
        /*108c*/ 	.word	0x00000010
        /*1090*/ 	.short	0x0100
        /*1092*/ 	.byte	0x08
	.zero		1


	//   ....[5]....
        /*1094*/ 	.word	0x00000390
        /*1098*/ 	.word	0x000000ff
        /*109c*/ 	.word	0x00000080
        /*10a0*/ 	.short	0x0100
        /*10a2*/ 	.byte	0x08
	.zero		1


	//   ....[6]....
        /*10a4*/ 	.word	0x000003a0
        /*10a8*/ 	.word	0x000000ff
        /*10ac*/ 	.word	0x00000018
        /*10b0*/ 	.short	0x0100
        /*10b2*/ 	.byte	0x08
	.zero		1


	//   ....[7]....
        /*10b4*/ 	.word	0x000003b0
        /*10b8*/ 	.word	0x000000ff
        /*10bc*/ 	.word	0x00000088
        /*10c0*/ 	.short	0x0100
        /*10c2*/ 	.byte	0x08
	.zero		1


	//   ....[8]....
        /*10c4*/ 	.word	0x000003c0
        /*10c8*/ 	.word	0x000000ff
        /*10cc*/ 	.word	0x00000020
        /*10d0*/ 	.short	0x0100
        /*10d2*/ 	.byte	0x08
	.zero		1


	//   ....[9]....
        /*10d4*/ 	.word	0x000003d0
        /*10d8*/ 	.word	0x000000ff
        /*10dc*/ 	.word	0x00000090
        /*10e0*/ 	.short	0x0100
        /*10e2*/ 	.byte	0x08
	.zero		1


	//   ....[10]....
        /*10e4*/ 	.word	0x000003e0
        /*10e8*/ 	.word	0x000000ff
        /*10ec*/ 	.word	0x00000028
        /*10f0*/ 	.short	0x0100
        /*10f2*/ 	.byte	0x08
	.zero		1


	//   ....[11]....
        /*10f4*/ 	.word	0x000003f0
        /*10f8*/ 	.word	0x000000ff
        /*10fc*/ 	.word	0x00000098
        /*1100*/ 	.short	0x0100
        /*1102*/ 	.byte	0x08
	.zero		1


	//   ....[12]....
        /*1104*/ 	.word	0x00000400
        /*1108*/ 	.word	0x000000ff
        /*110c*/ 	.word	0x00000030
        /*1110*/ 	.short	0x0100
        /*1112*/ 	.byte	0x08
	.zero		1


	//   ....[13]....
        /*1114*/ 	.word	0x00000410
        /*1118*/ 	.word	0x000000ff
        /*111c*/ 	.word	0x000000a0
        /*1120*/ 	.short	0x0100
        /*1122*/ 	.byte	0x08
	.zero		1


	//   ....[14]....
        /*1124*/ 	.word	0x00000420
        /*1128*/ 	.word	0x000000ff
        /*112c*/ 	.word	0x00000038
        /*1130*/ 	.short	0x0100
        /*1132*/ 	.byte	0x08
	.zero		1


	//   ....[15]....
        /*1134*/ 	.word	0x00000430
        /*1138*/ 	.word	0x000000ff
        /*113c*/ 	.word	0x000000a8
        /*1140*/ 	.short	0x0100
        /*1142*/ 	.byte	0x08
	.zero		1


	//   ....[16]....
        /*1144*/ 	.word	0x00000440
        /*1148*/ 	.word	0x000000ff
        /*114c*/ 	.word	0x00000040
        /*1150*/ 	.short	0x0100
        /*1152*/ 	.byte	0x08
	.zero		1


	//   ....[17]....
        /*1154*/ 	.word	0x00000450
        /*1158*/ 	.word	0x000000ff
        /*115c*/ 	.word	0x000000b0
        /*1160*/ 	.short	0x0100
        /*1162*/ 	.byte	0x08
	.zero		1


	//   ....[18]....
        /*1164*/ 	.word	0x00000460
        /*1168*/ 	.word	0x000000ff
        /*116c*/ 	.word	0x00000048
        /*1170*/ 	.short	0x0100
        /*1172*/ 	.byte	0x08
	.zero		1


	//   ....[19]....
        /*1174*/ 	.word	0x00000470
        /*1178*/ 	.word	0x000000ff
        /*117c*/ 	.word	0x000000b8
        /*1180*/ 	.short	0x0100
        /*1182*/ 	.byte	0x08
	.zero		1


	//   ....[20]....
        /*1184*/ 	.word	0x00000480
        /*1188*/ 	.word	0x000000ff
        /*118c*/ 	.word	0x00000050
        /*1190*/ 	.short	0x0100
        /*1192*/ 	.byte	0x08
	.zero		1


	//   ....[21]....
        /*1194*/ 	.word	0x00000490
        /*1198*/ 	.word	0x000000ff
        /*119c*/ 	.word	0x000000c0
        /*11a0*/ 	.short	0x0100
        /*11a2*/ 	.byte	0x08
	.zero		1


	//   ....[22]....
        /*11a4*/ 	.word	0x000004a0
        /*11a8*/ 	.word	0x000000ff
        /*11ac*/ 	.word	0x00000058
        /*11b0*/ 	.short	0x0100
        /*11b2*/ 	.byte	0x08
	.zero		1


	//   ....[23]....
        /*11b4*/ 	.word	0x000004b0
        /*11b8*/ 	.word	0x000000ff
        /*11bc*/ 	.word	0x000000c8
        /*11c0*/ 	.short	0x0100
        /*11c2*/ 	.byte	0x08
	.zero		1


	//   ....[24]....
        /*11c4*/ 	.word	0x000004c0
        /*11c8*/ 	.word	0x000000ff
        /*11cc*/ 	.word	0x00000060
        /*11d0*/ 	.short	0x0100
        /*11d2*/ 	.byte	0x08
	.zero		1


	//   ....[25]....
        /*11d4*/ 	.word	0x000004d0
        /*11d8*/ 	.word	0x000000ff
        /*11dc*/ 	.word	0x000000d0
        /*11e0*/ 	.short	0x0100
        /*11e2*/ 	.byte	0x08
	.zero		1


	//   ....[26]....
        /*11e4*/ 	.word	0x000004e0
        /*11e8*/ 	.word	0x000000ff
        /*11ec*/ 	.word	0x00000068
        /*11f0*/ 	.short	0x0100
        /*11f2*/ 	.byte	0x08
	.zero		1


	//   ....[27]....
        /*11f4*/ 	.word	0x000004f0
        /*11f8*/ 	.word	0x000000ff
        /*11fc*/ 	.word	0x000000d8
        /*1200*/ 	.short	0x0100
        /*1202*/ 	.byte	0x08
	.zero		1


	//   ....[28]....
        /*1204*/ 	.word	0x00000790
        /*1208*/ 	.word	0x000000ff
        /*120c*/ 	.word	0x000000f0
        /*1210*/ 	.short	0x0100
        /*1212*/ 	.byte	0x10
	.zero		1


	//   ....[29]....
        /*1214*/ 	.word	0x00000830
        /*1218*/ 	.word	0x000000ff
        /*121c*/ 	.word	0x000000f8
        /*1220*/ 	.short	0x0100
        /*1222*/ 	.byte	0x10
	.zero		1


	//   ....[30]....
        /*1224*/ 	.word	0x00001580
        /*1228*/ 	.word	0x00000003
        /*122c*/ 	.word	0x00000000
        /*1230*/ 	.short	0x010a
        /*1232*/ 	.byte	0x3f
	.zero		1


	//   ....[31]....
        /*1234*/ 	.word	0x000015c0
        /*1238*/ 	.word	0x00000003
        /*123c*/ 	.word	0x00000000
        /*1240*/ 	.short	0x010a
        /*1242*/ 	.byte	0x3f
	.zero		1


	//   ....[32]....
        /*1244*/ 	.word	0x00001c60
        /*1248*/ 	.word	0x00000004
        /*124c*/ 	.word	0x00000000
        /*1250*/ 	.short	0x010a
        /*1252*/ 	.byte	0x3f
	.zero		1


	//   ....[33]....
        /*1254*/ 	.word	0x00001ca0
        /*1258*/ 	.word	0x00000004
        /*125c*/ 	.word	0x00000000
        /*1260*/ 	.short	0x010a
        /*1262*/ 	.byte	0x3f
	.zero		1


	//   ....[34]....
        /*1264*/ 	.word	0x000028c0
        /*1268*/ 	.word	0x000000ff
        /*126c*/ 	.word	0x00000000
        /*1270*/ 	.short	0x0101
        /*1272*/ 	.byte	0x04
	.zero		1


	//   ....[35]....
        /*1274*/ 	.word	0x00002ac0
        /*1278*/ 	.word	0x00000000
        /*127c*/ 	.word	0x00000000
        /*1280*/ 	.short	0x0101
        /*1282*/ 	.byte	0x3f
	.zero		1


	//   ....[36]....
        /*1284*/ 	.word	0x000113f0
        /*1288*/ 	.word	0x0000000a
        /*128c*/ 	.word	0x00000070
        /*1290*/ 	.short	0x010a
        /*1292*/ 	.byte	0x3f
	.zero		1


	//   ....[37]....
        /*1294*/ 	.word	0x00011750
        /*1298*/ 	.word	0x00000002
        /*129c*/ 	.word	0x000000f8
        /*12a0*/ 	.short	0x0101
        /*12a2*/ 	.byte	0x3f
	.zero		1


	//   ....[38]....
        /*12a4*/ 	.word	0x00011f50
        /*12a8*/ 	.word	0x00000005
        /*12ac*/ 	.word	0x00000000
        /*12b0*/ 	.short	0x010a
        /*12b2*/ 	.byte	0x3f
	.zero		1


	//   ....[39]....
        /*12b4*/ 	.word	0x00011fe0
        /*12b8*/ 	.word	0x00000007
        /*12bc*/ 	.word	0x00000000
        /*12c0*/ 	.short	0x010a
        /*12c2*/ 	.byte	0x3f
	.zero		1


	//   ....[40]....
        /*12c4*/ 	.word	0x00012070
        /*12c8*/ 	.word	0x00000007
        /*12cc*/ 	.word	0x00000000
        /*12d0*/ 	.short	0x010a
        /*12d2*/ 	.byte	0x3f
	.zero		1


	//   ....[41]....
        /*12d4*/ 	.word	0x00012100
        /*12d8*/ 	.word	0x00000007
        /*12dc*/ 	.word	0x00000000
        /*12e0*/ 	.short	0x010a
        /*12e2*/ 	.byte	0x3f
	.zero		1


	//   ....[42]....
        /*12e4*/ 	.word	0x00012190
        /*12e8*/ 	.word	0x00000007
        /*12ec*/ 	.word	0x00000000
        /*12f0*/ 	.short	0x010a
        /*12f2*/ 	.byte	0x3f
	.zero		1


	//   ....[43]....
        /*12f4*/ 	.word	0x00012220
        /*12f8*/ 	.word	0x00000007
        /*12fc*/ 	.word	0x00000000
        /*1300*/ 	.short	0x010a
        /*1302*/ 	.byte	0x3f
	.zero		1


	//   ....[44]....
        /*1304*/ 	.word	0x000122b0
        /*1308*/ 	.word	0x00000007
        /*130c*/ 	.word	0x00000000
        /*1310*/ 	.short	0x010a
        /*1312*/ 	.byte	0x3f
	.zero		1


	//   ....[45]....
        /*1314*/ 	.word	0x00012340
        /*1318*/ 	.word	0x00000007
        /*131c*/ 	.word	0x00000000
        /*1320*/ 	.short	0x010a
        /*1322*/ 	.byte	0x3f
	.zero		1


	//   ....[46]....
        /*1324*/ 	.word	0x000123d0
        /*1328*/ 	.word	0x00000007
        /*132c*/ 	.word	0x00000000
        /*1330*/ 	.short	0x010a
        /*1332*/ 	.byte	0x3f
	.zero		1


	//   ....[47]....
        /*1334*/ 	.word	0x00012460
        /*1338*/ 	.word	0x00000007
        /*133c*/ 	.word	0x00000000
        /*1340*/ 	.short	0x010a
        /*1342*/ 	.byte	0x3f
	.zero		1


	//   ....[48]....
        /*1344*/ 	.word	0x000124f0
        /*1348*/ 	.word	0x00000007
        /*134c*/ 	.word	0x00000000
        /*1350*/ 	.short	0x010a
        /*1352*/ 	.byte	0x3f
	.zero		1


	//   ....[49]....
        /*1354*/ 	.word	0x00012580
        /*1358*/ 	.word	0x00000007
        /*135c*/ 	.word	0x00000000
        /*1360*/ 	.short	0x010a
        /*1362*/ 	.byte	0x3f
	.zero		1


	//   ....[50]....
        /*1364*/ 	.word	0x00012610
        /*1368*/ 	.word	0x00000007
        /*136c*/ 	.word	0x00000000
        /*1370*/ 	.short	0x010a
        /*1372*/ 	.byte	0x3f
	.zero		1


	//   ....[51]....
        /*1374*/ 	.word	0x000126a0
        /*1378*/ 	.word	0x00000003
        /*137c*/ 	.word	0x00000000
        /*1380*/ 	.short	0x010a
        /*1382*/ 	.byte	0x3f
	.zero		1


	//   ....[52]....
        /*1384*/ 	.word	0x00012700
        /*1388*/ 	.word	0x00000003
        /*138c*/ 	.word	0x00000000
        /*1390*/ 	.short	0x010a
        /*1392*/ 	.byte	0x3f
	.zero		1


	//   ....[53]....
        /*1394*/ 	.word	0x00012750
        /*1398*/ 	.word	0x00000004
        /*139c*/ 	.word	0x00000000
        /*13a0*/ 	.short	0x010a
        /*13a2*/ 	.byte	0x3f
	.zero		1


	//   ....[54]....
        /*13a4*/ 	.word	0x00012820
        /*13a8*/ 	.word	0x0000000a
        /*13ac*/ 	.word	0x00000070
        /*13b0*/ 	.short	0x010a
        /*13b2*/ 	.byte	0x3f
	.zero		1


	//   ....[55]....
        /*13b4*/ 	.word	0x000128f0
        /*13b8*/ 	.word	0x00000005
        /*13bc*/ 	.word	0x00000000
        /*13c0*/ 	.short	0x010a
        /*13c2*/ 	.byte	0x3f
	.zero		1


	//   ....[56]....
        /*13c4*/ 	.word	0x00012940
        /*13c8*/ 	.word	0x00000007
        /*13cc*/ 	.word	0x00000000
        /*13d0*/ 	.short	0x010a
        /*13d2*/ 	.byte	0x3f
	.zero		1


	//   ....[57]....
        /*13d4*/ 	.word	0x00012990
        /*13d8*/ 	.word	0x00000007
        /*13dc*/ 	.word	0x00000000
        /*13e0*/ 	.short	0x010a
        /*13e2*/ 	.byte	0x3f
	.zero		1


	//   ....[58]....
        /*13e4*/ 	.word	0x000129e0
        /*13e8*/ 	.word	0x00000007
        /*13ec*/ 	.word	0x00000000
        /*13f0*/ 	.short	0x010a
        /*13f2*/ 	.byte	0x3f
	.zero		1


	//   ....[59]....
        /*13f4*/ 	.word	0x00012a30
        /*13f8*/ 	.word	0x00000007
        /*13fc*/ 	.word	0x00000000
        /*1400*/ 	.short	0x010a
        /*1402*/ 	.byte	0x3f
	.zero		1


	//   ....[60]....
        /*1404*/ 	.word	0x00012a80
        /*1408*/ 	.word	0x00000007
        /*140c*/ 	.word	0x00000000
        /*1410*/ 	.short	0x010a
        /*1412*/ 	.byte	0x3f
	.zero		1


	//   ....[61]....
        /*1414*/ 	.word	0x00012ad0
        /*1418*/ 	.word	0x00000007
        /*141c*/ 	.word	0x00000000
        /*1420*/ 	.short	0x010a
        /*1422*/ 	.byte	0x3f
	.zero		1


	//   ....[62]....
        /*1424*/ 	.word	0x00012b20
        /*1428*/ 	.word	0x00000007
        /*142c*/ 	.word	0x00000000
        /*1430*/ 	.short	0x010a
        /*1432*/ 	.byte	0x3f
	.zero		1


	//   ....[63]....
        /*1434*/ 	.word	0x00012b70
        /*1438*/ 	.word	0x00000007
        /*143c*/ 	.word	0x00000000
        /*1440*/ 	.short	0x010a
        /*1442*/ 	.byte	0x3f
	.zero		1


	//   ....[64]....
        /*1444*/ 	.word	0x00012bc0
        /*1448*/ 	.word	0x00000007
        /*144c*/ 	.word	0x00000000
        /*1450*/ 	.short	0x010a
        /*1452*/ 	.byte	0x3f
	.zero		1


	//   ....[65]....
        /*1454*/ 	.word	0x00012c10
        /*1458*/ 	.word	0x00000007
        /*145c*/ 	.word	0x00000000
        /*1460*/ 	.short	0x010a
        /*1462*/ 	.byte	0x3f
	.zero		1


	//   ....[66]....
        /*1464*/ 	.word	0x00012c60
        /*1468*/ 	.word	0x00000007
        /*146c*/ 	.word	0x00000000
        /*1470*/ 	.short	0x010a
        /*1472*/ 	.byte	0x3f
	.zero		1


	//   ....[67]....
        /*1474*/ 	.word	0x00012cb0
        /*1478*/ 	.word	0x00000007
        /*147c*/ 	.word	0x00000000
        /*1480*/ 	.short	0x010a
        /*1482*/ 	.byte	0x3f
	.zero		1


	//----- nvinfo : EIATTR_NUM_MBARRIERS
	.align		4
.L_37:
        /*1484*/ 	.byte	0x03, 0x38
        /*1486*/ 	.short	0x001e


	//----- nvinfo : EIATTR_EXIT_INSTR_OFFSETS
	.align		4
        /*1488*/ 	.byte	0x04, 0x1c
        /*148a*/ 	.short	(.L_39 - .L_38)


	//   ....[0]....
.L_38:
        /*148c*/ 	.word	0x00000890


	//   ....[1]....
        /*1490*/ 	.word	0x00001200


	//   ....[2]....
        /*1494*/ 	.word	0x00010970


	//   ....[3]....
        /*1498*/ 	.word	0x00011080


	//   ....[4]....
        /*149c*/ 	.word	0x000126f0


	//----- nvinfo : EIATTR_MAX_THREADS
	.align		4
.L_39:
        /*14a0*/ 	.byte	0x04, 0x05
        /*14a2*/ 	.short	(.L_41 - .L_40)
.L_40:
        /*14a4*/ 	.word	0x00000180
        /*14a8*/ 	.word	0x00000001
        /*14ac*/ 	.word	0x00000001


	//----- nvinfo : EIATTR_CRS_STACK_SIZE
	.align		4
.L_41:
        /*14b0*/ 	.byte	0x04, 0x1e
        /*14b2*/ 	.short	(.L_43 - .L_42)
.L_42:
        /*14b4*/ 	.word	0x00000000


	//----- nvinfo : EIATTR_CBANK_PARAM_SIZE
	.align		4
.L_43:
        /*14b8*/ 	.byte	0x03, 0x19
        /*14ba*/ 	.short	0x0470


	//----- nvinfo : EIATTR_PARAM_CBANK
	.align		4
        /*14bc*/ 	.byte	0x04, 0x0a
        /*14be*/ 	.short	(.L_45 - .L_44)
	.align		4
.L_44:
        /*14c0*/ 	.word	index@(.nv.constant0._ZN7cutlass13device_kernelINS_4gemm6kernel13GemmUniversalIN4cute5tupleIJiiiiEEENS1_10collective13CollectiveMmaINS1_34MainloopSm90TmaGmmaWarpSpecializedILi14ENS5_IJNS4_1CILi1EEESB_SB_EEENS1_35KernelTmaWarpSpecializedCooperativeEEENS5_IJNSA_ILi256EEESF_NSA_ILi32EEEEEEaNS5_IJlSB_lEEEaSI_NS4_8TiledMMAINS4_8MMA_AtomIJNS4_4SM904GMMA27MMA_64x256x32_S32S8S8_SS_TNEEEENS4_6LayoutINS5_IJNSA_ILi2EEESB_SB_EEENS5_IJSB_NSA_ILi0EEESS_EEEEENS5_IJNS4_10UnderscoreESV_SV_EEEEENS4_13SM90_TMA_LOADENS4_14ComposedLayoutINS4_7SwizzleILi1ELi4ELi3EEENS4_18smem_ptr_flag_bitsILi8EEENSP_INS5_IJNSA_ILi8EEESG_EEENS5_IJSG_SB_EEEEEEEvNS4_8identityESY_S18_vS19_EENS_8epilogue10collective6detail29Sm90TmaWarpSpecializedAdapterINS1C_15DefaultEpilogueIaSI_SI_NS1B_6thread17LinearCombinationIaLi1EiiLNS1G_9ScaleType4KindE0ELNS_15FloatRoundStyleE2EaEENS1_15EpilogueDefaultEEEEEvvEEEEvNT_6ParamsE)
        /*14c4*/ 	.short	0x0210
        /*14c6*/ 	.short	0x0470


	//----- nvinfo : EIATTR_SW_WAR
	.align		4
.L_45:
        /*14c8*/ 	.byte	0x04, 0x36
        /*14ca*/ 	.short	(.L_47 - .L_46)
.L_46:
        /*14cc*/ 	.word	0x00000008
.L_47:


//--------------------- .nv.callgraph             --------------------------
	.section	.nv.callgraph,"",@"SHT_CUDA_CALLGRAPH"
	.align	4
	.sectionentsize	8
	.align		4
        /*0000*/ 	.word	0x00000000
	.align		4
        /*0004*/ 	.word	0xffffffff
	.align		4
        /*0008*/ 	.word	index@(_ZN7cutlass13device_kernelINS_4gemm6kernel13GemmUniversalIN4cute5tupleIJiiiiEEENS1_10collective13CollectiveMmaINS1_34MainloopSm90TmaGmmaWarpSpecializedILi14ENS5_IJNS4_1CILi1EEESB_SB_EEENS1_35KernelTmaWarpSpecializedCooperativeEEENS5_IJNSA_ILi256EEESF_NSA_ILi32EEEEEEaNS5_IJlSB_lEEEaSI_NS4_8TiledMMAINS4_8MMA_AtomIJNS4_4SM904GMMA27MMA_64x256x32_S32S8S8_SS_TNEEEENS4_6LayoutINS5_IJNSA_ILi2EEESB_SB_EEENS5_IJSB_NSA_ILi0EEESS_EEEEENS5_IJNS4_10UnderscoreESV_SV_EEEEENS4_13SM90_TMA_LOADENS4_14ComposedLayoutINS4_7SwizzleILi1ELi4ELi3EEENS4_18smem_ptr_flag_bitsILi8EEENSP_INS5_IJNSA_ILi8EEESG_EEENS5_IJSG_SB_EEEEEEEvNS4_8identityESY_S18_vS19_EENS_8epilogue10collective6detail29Sm90TmaWarpSpecializedAdapterINS1C_15DefaultEpilogueIaSI_SI_NS1B_6thread17LinearCombinationIaLi1EiiLNS1G_9ScaleType4KindE0ELNS_15FloatRoundStyleE2EaEENS1_15EpilogueDefaultEEEEEvvEEEEvNT_6ParamsE)
	.align		4
        /*000c*/ 	.word	index@(__assertfail)
	.align		4
        /*0010*/ 	.word	0x00000000
	.align		4
        /*0014*/ 	.word	0xfffffffe
	.align		4
        /*0018*/ 	.word	0x00000000
	.align		4
        /*001c*/ 	.word	0xfffffffd
	.align		4
        /*0020*/ 	.word	0x00000000
	.align		4
        /*0024*/ 	.word	0xfffffffc


//--------------------- .nv.constant4             --------------------------
	.section	.nv.constant4,"a",@progbits
	.align	8
	.align		8
.nv.constant4:
        /*0000*/ 	.dword	__assertfail
	.align		8
        /*0008*/ 	.dword	__unnamed_1
	.align		8
        /*0010*/ 	.dword	_ZN40_INTERNAL_c11ffa2b_4_k_cu_600d63b9_168424cuda3std3__45__cpo5beginE
	.align		8
        /*0018*/ 	.dword	_ZN40_INTERNAL_c11ffa2b_4_k_cu_600d63b9_168424cuda3std3__45__cpo3endE
	.align		8
        /*0020*/ 	.dword	_ZN40_INTERNAL_c11ffa2b_4_k_cu_600d63b9_168424cuda3std3__45__cpo6cbeginE
	.align		8
        /*0028*/ 	.dword	_ZN40_INTERNAL_c11ffa2b_4_k_cu_600d63b9_168424cuda3std3__45__cpo4cendE
	.align		8
        /*0030*/ 	.dword	_ZN40_INTERNAL_c11ffa2b_4_k_cu_600d63b9_168424cuda3std3__442_GLOBAL__N__c11ffa2b_4_k_cu_600d63b9_168426ignoreE
	.align		8
        /*0038*/ 	.dword	_ZN40_INTERNAL_c11ffa2b_4_k_cu_600d63b9_168424cuda3std3__419piecewise_constructE
	.align		8
        /*0040*/ 	.dword	_ZN40_INTERNAL_c11ffa2b_4_k_cu_600d63b9_168424cuda3std3__48in_placeE
	.align		8
        /*0048*/ 	.dword	_ZN40_INTERNAL_c11ffa2b_4_k_cu_600d63b9_168424cuda3std6ranges3__45__cpo4swapE
	.align		8
        /*0050*/ 	.dword	_ZN40_INTERNAL_c11ffa2b_4_k_cu_600d63b9_168424cuda3std6ranges3__45__cpo9iter_moveE
	.align		8
        /*0058*/ 	.dword	_ZN40_INTERNAL_c11ffa2b_4_k_cu_600d63b9_168424cute7productE
	.align		8
        /*0060*/ 	.dword	_ZN40_INTERNAL_c11ffa2b_4_k_cu_600d63b9_168424cute1_E
	.align		8
        /*0068*/ 	.dword	$str$22
	.align		8
        /*0070*/ 	.dword	$str$23


//--------------------- .text._ZN7cutlass13device_kernelINS_4gemm6kernel13GemmUniversalIN4cute5tupleIJiiiiEEENS1_10collective13CollectiveMmaINS1_34MainloopSm90TmaGmmaWarpSpecializedILi14ENS5_IJNS4_1CILi1EEESB_SB_EEENS1_35KernelTmaWarpSpecializedCooperativeEEENS5_IJNSA_ILi256EEESF_NSA_ILi32EEEEEEaNS5_IJlSB_lEEEaSI_NS4_8TiledMMAINS4_8MMA_AtomIJNS4_4SM904GMMA27MMA_64x256x32_S32S8S8_SS_TNEEEENS4_6LayoutINS5_IJNSA_ILi2EEESB_SB_EEENS5_IJSB_NSA_ILi0EEESS_EEEEENS5_IJNS4_10UnderscoreESV_SV_EEEEENS4_13SM90_TMA_LOADENS4_14ComposedLayoutINS4_7SwizzleILi1ELi4ELi3EEENS4_18smem_ptr_flag_bitsILi8EEENSP_INS5_IJNSA_ILi8EEESG_EEENS5_IJSG_SB_EEEEEEEvNS4_8identityESY_S18_vS19_EENS_8epilogue10collective6detail29Sm90TmaWarpSpecializedAdapterINS1C_15DefaultEpilogueIaSI_SI_NS1B_6thread17LinearCombinationIaLi1EiiLNS1G_9ScaleType4KindE0ELNS_15FloatRoundStyleE2EaEENS1_15EpilogueDefaultEEEEEvvEEEEvNT_6ParamsE --------------------------
	.section	.text._ZN7cutlass13device_kernelINS_4gemm6kernel13GemmUniversalIN4cute5tupleIJiiiiEEENS1_10collective13CollectiveMmaINS1_34MainloopSm90TmaGmmaWarpSpecializedILi14ENS5_IJNS4_1CILi1EEESB_SB_EEENS1_35KernelTmaWarpSpecializedCooperativeEEENS5_IJNSA_ILi256EEESF_NSA_ILi32EEEEEEaNS5_IJlSB_lEEEaSI_NS4_8TiledMMAINS4_8MMA_AtomIJNS4_4SM904GMMA27MMA_64x256x32_S32S8S8_SS_TNEEEENS4_6LayoutINS5_IJNSA_ILi2EEESB_SB_EEENS5_IJSB_NSA_ILi0EEESS_EEEEENS5_IJNS4_10UnderscoreESV_SV_EEEEENS4_13SM90_TMA_LOADENS4_14ComposedLayoutINS4_7SwizzleILi1ELi4ELi3EEENS4_18smem_ptr_flag_bitsILi8EEENSP_INS5_IJNSA_ILi8EEESG_EEENS5_IJSG_SB_EEEEEEEvNS4_8identityESY_S18_vS19_EENS_8epilogue10collective6detail29Sm90TmaWarpSpecializedAdapterINS1C_15DefaultEpilogueIaSI_SI_NS1B_6thread17LinearCombinationIaLi1EiiLNS1G_9ScaleType4KindE0ELNS_15FloatRoundStyleE2EaEENS1_15EpilogueDefaultEEEEEvvEEEEvNT_6ParamsE,"ax",@progbits
	.align	128
.text._ZN7cutlass13device_kernelINS_4gemm6kernel13GemmUniversalIN4cute5tupleIJiiiiEEENS1_10collective13CollectiveMmaINS1_34MainloopSm90TmaGmmaWarpSpecializedILi14ENS5_IJNS4_1CILi1EEESB_SB_EEENS1_35KernelTmaWarpSpecializedCooperativeEEENS5_IJNSA_ILi256EEESF_NSA_ILi32EEEEEEaNS5_IJlSB_lEEEaSI_NS4_8TiledMMAINS4_8MMA_AtomIJNS4_4SM904GMMA27MMA_64x256x32_S32S8S8_SS_TNEEEENS4_6LayoutINS5_IJNSA_ILi2EEESB_SB_EEENS5_IJSB_NSA_ILi0EEESS_EEEEENS5_IJNS4_10UnderscoreESV_SV_EEEEENS4_13SM90_TMA_LOADENS4_14ComposedLayoutINS4_7SwizzleILi1ELi4ELi3EEENS4_18smem_ptr_flag_bitsILi8EEENSP_INS5_IJNSA_ILi8EEESG_EEENS5_IJSG_SB_EEEEEEEvNS4_8identityESY_S18_vS19_EENS_8epilogue10collective6detail29Sm90TmaWarpSpecializedAdapterINS1C_15DefaultEpilogueIaSI_SI_NS1B_6thread17LinearCombinationIaLi1EiiLNS1G_9ScaleType4KindE0ELNS_15FloatRoundStyleE2EaEENS1_15EpilogueDefaultEEEEEvvEEEEvNT_6ParamsE:
        .type           _ZN7cutlass13device_kernelINS_4gemm6kernel13GemmUniversalIN4cute5tupleIJiiiiEEENS1_10collective13CollectiveMmaINS1_34MainloopSm90TmaGmmaWarpSpecializedILi14ENS5_IJNS4_1CILi1EEESB_SB_EEENS1_35KernelTmaWarpSpecializedCooperativeEEENS5_IJNSA_ILi256EEESF_NSA_ILi32EEEEEEaNS5_IJlSB_lEEEaSI_NS4_8TiledMMAINS4_8MMA_AtomIJNS4_4SM904GMMA27MMA_64x256x32_S32S8S8_SS_TNEEEENS4_6LayoutINS5_IJNSA_ILi2EEESB_SB_EEENS5_IJSB_NSA_ILi0EEESS_EEEEENS5_IJNS4_10UnderscoreESV_SV_EEEEENS4_13SM90_TMA_LOADENS4_14ComposedLayoutINS4_7SwizzleILi1ELi4ELi3EEENS4_18smem_ptr_flag_bitsILi8EEENSP_INS5_IJNSA_ILi8EEESG_EEENS5_IJSG_SB_EEEEEEEvNS4_8identityESY_S18_vS19_EENS_8epilogue10collective6detail29Sm90TmaWarpSpecializedAdapterINS1C_15DefaultEpilogueIaSI_SI_NS1B_6thread17LinearCombinationIaLi1EiiLNS1G_9ScaleType4KindE0ELNS_15FloatRoundStyleE2EaEENS1_15EpilogueDefaultEEEEEvvEEEEvNT_6ParamsE,@function
        .size           _ZN7cutlass13device_kernelINS_4gemm6kernel13GemmUniversalIN4cute5tupleIJiiiiEEENS1_10collective13CollectiveMmaINS1_34MainloopSm90TmaGmmaWarpSpecializedILi14ENS5_IJNS4_1CILi1EEESB_SB_EEENS1_35KernelTmaWarpSpecializedCooperativeEEENS5_IJNSA_ILi256EEESF_NSA_ILi32EEEEEEaNS5_IJlSB_lEEEaSI_NS4_8TiledMMAINS4_8MMA_AtomIJNS4_4SM904GMMA27MMA_64x256x32_S32S8S8_SS_TNEEEENS4_6LayoutINS5_IJNSA_ILi2EEESB_SB_EEENS5_IJSB_NSA_ILi0EEESS_EEEEENS5_IJNS4_10UnderscoreESV_SV_EEEEENS4_13SM90_TMA_LOADENS4_14ComposedLayoutINS4_7SwizzleILi1ELi4ELi3EEENS4_18smem_ptr_flag_bitsILi8EEENSP_INS5_IJNSA_ILi8EEESG_EEENS5_IJSG_SB_EEEEEEEvNS4_8identityESY_S18_vS19_EENS_8epilogue10collective6detail29Sm90TmaWarpSpecializedAdapterINS1C_15DefaultEpilogueIaSI_SI_NS1B_6thread17LinearCombinationIaLi1EiiLNS1G_9ScaleType4KindE0ELNS_15FloatRoundStyleE2EaEENS1_15EpilogueDefaultEEEEEvvEEEEvNT_6ParamsE,(.L_x_603 - _ZN7cutlass13device_kernelINS_4gemm6kernel13GemmUniversalIN4cute5tupleIJiiiiEEENS1_10collective13CollectiveMmaINS1_34MainloopSm90TmaGmmaWarpSpecializedILi14ENS5_IJNS4_1CILi1EEESB_SB_EEENS1_35KernelTmaWarpSpecializedCooperativeEEENS5_IJNSA_ILi256EEESF_NSA_ILi32EEEEEEaNS5_IJlSB_lEEEaSI_NS4_8TiledMMAINS4_8MMA_AtomIJNS4_4SM904GMMA27MMA_64x256x32_S32S8S8_SS_TNEEEENS4_6LayoutINS5_IJNSA_ILi2EEESB_SB_EEENS5_IJSB_NSA_ILi0EEESS_EEEEENS5_IJNS4_10UnderscoreESV_SV_EEEEENS4_13SM90_TMA_LOADENS4_14ComposedLayoutINS4_7SwizzleILi1ELi4ELi3EEENS4_18smem_ptr_flag_bitsILi8EEENSP_INS5_IJNSA_ILi8EEESG_EEENS5_IJSG_SB_EEEEEEEvNS4_8identityESY_S18_vS19_EENS_8epilogue10collective6detail29Sm90TmaWarpSpecializedAdapterINS1C_15DefaultEpilogueIaSI_SI_NS1B_6thread17LinearCombinationIaLi1EiiLNS1G_9ScaleType4KindE0ELNS_15FloatRoundStyleE2EaEENS1_15EpilogueDefaultEEEEEvvEEEEvNT_6ParamsE)
        .other          _ZN7cutlass13device_kernelINS_4gemm6kernel13GemmUniversalIN4cute5tupleIJiiiiEEENS1_10collective13CollectiveMmaINS1_34MainloopSm90TmaGmmaWarpSpecializedILi14ENS5_IJNS4_1CILi1EEESB_SB_EEENS1_35KernelTmaWarpSpecializedCooperativeEEENS5_IJNSA_ILi256EEESF_NSA_ILi32EEEEEEaNS5_IJlSB_lEEEaSI_NS4_8TiledMMAINS4_8MMA_AtomIJNS4_4SM904GMMA27MMA_64x256x32_S32S8S8_SS_TNEEEENS4_6LayoutINS5_IJNSA_ILi2EEESB_SB_EEENS5_IJSB_NSA_ILi0EEESS_EEEEENS5_IJNS4_10UnderscoreESV_SV_EEEEENS4_13SM90_TMA_LOADENS4_14ComposedLayoutINS4_7SwizzleILi1ELi4ELi3EEENS4_18smem_ptr_flag_bitsILi8EEENSP_INS5_IJNSA_ILi8EEESG_EEENS5_IJSG_SB_EEEEEEEvNS4_8identityESY_S18_vS19_EENS_8epilogue10collective6detail29Sm90TmaWarpSpecializedAdapterINS1C_15DefaultEpilogueIaSI_SI_NS1B_6thread17LinearCombinationIaLi1EiiLNS1G_9ScaleType4KindE0ELNS_15FloatRoundStyleE2EaEENS1_15EpilogueDefaultEEEEEvvEEEEvNT_6ParamsE,@"STO_CUDA_ENTRY STV_DEFAULT"
_ZN7cutlass13device_kernelINS_4gemm6kernel13GemmUniversalIN4cute5tupleIJiiiiEEENS1_10collective13CollectiveMmaINS1_34MainloopSm90TmaGmmaWarpSpecializedILi14ENS5_IJNS4_1CILi1EEESB_SB_EEENS1_35KernelTmaWarpSpecializedCooperativeEEENS5_IJNSA_ILi256EEESF_NSA_ILi32EEEEEEaNS5_IJlSB_lEEEaSI_NS4_8TiledMMAINS4_8MMA_AtomIJNS4_4SM904GMMA27MMA_64x256x32_S32S8S8_SS_TNEEEENS4_6LayoutINS5_IJNSA_ILi2EEESB_SB_EEENS5_IJSB_NSA_ILi0EEESS_EEEEENS5_IJNS4_10UnderscoreESV_SV_EEEEENS4_13SM90_TMA_LOADENS4_14ComposedLayoutINS4_7SwizzleILi1ELi4ELi3EEENS4_18smem_ptr_flag_bitsILi8EEENSP_INS5_IJNSA_ILi8EEESG_EEENS5_IJSG_SB_EEEEEEEvNS4_8identityESY_S18_vS19_EENS_8epilogue10collective6detail29Sm90TmaWarpSpecializedAdapterINS1C_15DefaultEpilogueIaSI_SI_NS1B_6thread17LinearCombinationIaLi1EiiLNS1G_9ScaleType4KindE0ELNS_15FloatRoundStyleE2EaEENS1_15EpilogueDefaultEEEEEvvEEEEvNT_6ParamsE:
[----:B------:R-:W0:Y:S02]  /*0000*/  LDC R1, c[0x0][0x28] ;  /* 0x00000a00ff017b82 */ /* 0x000e240000000800 */
[----:B0-----:R-:W-:Y:S01]  /*0010*/  VIADD R1, R1, 0xfffffd48 ;  /* 0xfffffd4801017836 */ /* 0x001fe20000000000 */
[----:B------:R-:W0:Y:S01]  /*0020*/  S2R R2, SR_TID.X ;  /* 0x0000000000027919 */ /* 0x000e220000002100 */
[----:B------:R-:W-:Y:S01]  /*0030*/  ELECT P0, URZ, PT ;  /* 0x00000000003f782f */ /* 0x000fe20003800000 */
[----:B------:R-:W-:Y:S01]  /*0040*/  BSSY B0, `(.L_x_0) ;  /* 0x0000015000007945 */ /* 0x000fe20003800000 */
[--C-:B0-----:R-:W-:Y:S02]  /*0050*/  SHF.R.U32.HI R0, RZ, 0x5, R2.reuse ;  /* 0x00000005ff007819 */ /* 0x101fe40000011602 */
[----:B------:R-:W-:-:S03]  /*0060*/  SHF.R.U32.HI R2, RZ, 0x7, R2 ;  /* 0x00000007ff027819 */ /* 0x000fc60000011602 */
[----:B------:R-:W0:Y:S04]  /*0070*/  SHFL.IDX PT, R3, R0, RZ, 0x1f ;  /* 0x00001fff00037589 */ /* 0x000e2800000e0000 */
[----:B------:R-:W1:Y:S01]  /*0080*/  SHFL.IDX PT, R2, R2, RZ, 0x1f ;  /* 0x00001fff02027589 */ /* 0x000e6200000e0000 */
[----:B0-----:R-:W-:Y:S02]  /*0090*/  R2UR UR10, R3 ;  /* 0x00000000030a72ca */ /* 0x001fe400000e0000 */
[----:B-1----:R-:W-:-:S11]  /*00a0*/  R2UR UR5, R2 ;  /* 0x00000000020572ca */ /* 0x002fd600000e0000 */
[----:B------:R-:W-:Y:S02]  /*00b0*/  USHF.R.S32.HI UR4, URZ, 0x1f, UR10 ;  /* 0x0000001f3f047899 */ /* 0x000fe4000801140a */
[----:B------:R-:W-:Y:S02]  /*00c0*/  ISETP.NE.OR P0, PT, RZ, UR10, !P0 ;  /* 0x0000000aff007c0c */ /* 0x000fe4000c705670 */
[----:B------:R-:W-:-:S04]  /*00d0*/  ULEA.HI UR4, UR4, UR10, URZ, 0x2 ;  /* 0x0000000a04047291 */ /* 0x000fc8000f8f103f */
[----:B------:R-:W-:-:S04]  /*00e0*/  ULOP3.LUT UR4, UR4, 0xfffffffc, URZ, 0xc0, !UPT ;  /* 0xfffffffc04047892 */ /* 0x000fc8000f8ec03f */
[----:B------:R-:W-:-:S03]  /*00f0*/  UIADD3 UR10, UR10, -UR4, URZ ;  /* 0x800000040a0a7290 */ /* 0x000fc6000fffe03f */
[----:B------:R-:W-:Y:S09]  /*0100*/  @P0 BRA `(.L_x_1) ;  /* 0x0000000000200947 */ /* 0x000ff20003800000 */
[----:B------:R-:W-:Y:S02]  /*0110*/  ULDC.64 UR6, c[0x0][0x198] ;  /* 0x0000660000067ab9 */ /* 0x000fe40000000a00 */
[----:B------:R-:W-:Y:S02]  /*0120*/  UIADD3 UR8, UP0, UR6, 0xf0, URZ ;  /* 0x000000f006087890 */ /* 0x000fe4000ff1e03f */
[----:B------:R-:W-:Y:S02]  /*0130*/  UIADD3 UR6, UP1, UR6, 0x1f0, URZ ;  /* 0x000001f006067890 */ /* 0x000fe4000ff3e03f */
[----:B------:R-:W-:Y:S02]  /*0140*/  UIADD3.X UR9, URZ, UR7, URZ, UP0, !UPT ;  /* 0x000000073f097290 */ /* 0x000fe400087fe43f */
[----:B------:R-:W-:-:S07]  /*0150*/  UIADD3.X UR7, URZ, UR7, URZ, UP1, !UPT ;  /* 0x000000073f077290 */ /* 0x000fce0008ffe43f */
[----:B------:R0:W-:Y:S02]  /*0160*/  UTMACCTL.PF [UR8] ;  /* 0x00000000080079b9 */ /* 0x0001e40008040000 */
[----:B------:R0:W-:Y:S02]  /*0170*/  UTMACCTL.PF [UR6] ;  /* 0x00000000060079b9 */ /* 0x0001e40008040000 */
[----:B0-----:R-:W-:Y:S01]  /*0180*/  NOP ;  /* 0x0000000000007918 */ /* 0x001fe20000000000 */
.L_x_1:
[----:B------:R-:W-:Y:S05]  /*0190*/  BSYNC B0 ;  /* 0x0000000000007941 */ /* 0x000fea0003800000 */
.L_x_0:
[----:B------:R-:W0:Y:S01]  /*01a0*/  SHFL.IDX PT, R2, R0, RZ, 0x1f ;  /* 0x00001fff00027589 */ /* 0x000e2200000e0000 */
[----:B------:R-:W-:Y:S01]  /*01b0*/  UISETP.NE.AND UP0, UPT, UR10, 0x3, UPT ;  /* 0x000000030a00788c */ /* 0x000fe2000bf05270 */
[----:B------:R-:W-:Y:S01]  /*01c0*/  ISETP.NE.AND P1, PT, RZ, UR5, PT ;  /* 0x00000005ff007c0c */ /* 0x000fe2000bf25270 */
[----:B------:R-:W-:Y:S02]  /*01d0*/  UIADD3 UR18, UR5, -0x1, URZ ;  /* 0xffffffff05127890 */ /* 0x000fe4000fffe03f */
[----:B------:R-:W-:Y:S02]  /*01e0*/  UISETP.EQ.OR UP0, UPT, UR10, URZ, !UP0 ;  /* 0x0000003f0a00728c */ /* 0x000fe4000c702670 */
[----:B------:R-:W-:Y:S02]  /*01f0*/  UISETP.GE.U32.AND UP1, UPT, UR18, 0x2, UPT ;  /* 0x000000021200788c */ /* 0x000fe4000bf26070 */
[----:B------:R-:W-:-:S04]  /*0200*/  UISETP.EQ.AND UP0, UPT, UR5, URZ, UP0 ;  /* 0x0000003f0500728c */ /* 0x000fc80008702270 */
[----:B------:R-:W-:-:S04]  /*0210*/  USEL UR40, URZ, 0x1, !UP0 ;  /* 0x000000013f287887 */ /* 0x000fc8000c000000 */
[----:B------:R-:W-:Y:S01]  /*0220*/  USEL UR40, UR40, 0x2, UP1 ;  /* 0x0000000228287887 */ /* 0x000fe20008800000 */
[----:B0-----:R-:W-:-:S13]  /*0230*/  ISETP.NE.AND P0, PT, R2, RZ, PT ;  /* 0x000000ff0200720c */ /* 0x001fda0003f05270 */
[----:B------:R-:W-:Y:S05]  /*0240*/  @P0 BRA `(.L_x_2) ;  /* 0x0000000000b40947 */ /* 0x000fea0003800000 */
[----:B------:R-:W-:Y:S01]  /*0250*/  ELECT P0, URZ, PT ;  /* 0x00000000003f782f */ /* 0x000fe20003800000 */
[----:B------:R-:W-:-:S12]  /*0260*/  BSSY B0, `(.L_x_2) ;  /* 0x000002b000007945 */ /* 0x000fd80003800000 */
[----:B------:R-:W-:Y:S05]  /*0270*/  @!P0 BRA `(.L_x_3) ;  /* 0x0000000000a48947 */ /* 0x000fea0003800000 */
[----:B------:R-:W0:Y:S01]  /*0280*/  S2UR UR8, SR_CgaCtaId ;  /* 0x00000000000879c3 */ /* 0x000e220000008800 */
[----:B------:R-:W-:Y:S01]  /*0290*/  UMOV UR4, 0x400 ;  /* 0x0000040000047882 */ /* 0x000fe20000000000 */
[----:B------:R-:W-:Y:S01]  /*02a0*/  UMOV UR5, 0x1 ;  /* 0x0000000100057882 */ /* 0x000fe20000000000 */
[----:B------:R-:W-:Y:S02]  /*02b0*/  UMOV UR6, 0x100 ;  /* 0x0000010000067882 */ /* 0x000fe40000000000 */
[----:B------:R-:W-:-:S04]  /*02c0*/  UIADD3 UR6, -UR6, 0x100000, URZ ;  /* 0x0010000006067890 */ /* 0x000fc8000fffe13f */
[----:B------:R-:W-:Y:S02]  /*02d0*/  USHF.L.U32 UR7, UR6, 0xb, URZ ;  /* 0x0000000b06077899 */ /* 0x000fe4000800063f */
[----:B------:R-:W-:Y:S02]  /*02e0*/  USHF.L.U32 UR6, UR6, 0x1, URZ ;  /* 0x0000000106067899 */ /* 0x000fe4000800063f */
[----:B0-----:R-:W-:Y:S02]  /*02f0*/  ULEA UR8, UR8, UR4, 0x18 ;  /* 0x0000000408087291 */ /* 0x001fe4000f8ec03f */
[----:B------:R-:W-:-:S04]  /*0300*/  UIADD3 UR4, -UR5, 0x100000, URZ ;  /* 0x0010000005047890 */ /* 0x000fc8000fffe13f */
[----:B------:R-:W-:Y:S02]  /*0310*/  USHF.L.U32 UR5, UR4, 0xb, URZ ;  /* 0x0000000b04057899 */ /* 0x000fe4000800063f */
[----:B------:R-:W-:Y:S01]  /*0320*/  USHF.L.U32 UR4, UR4, 0x1, URZ ;  /* 0x0000000104047899 */ /* 0x000fe2000800063f */
[----:B------:R-:W0:Y:S11]  /*0330*/  FENCE.VIEW.ASYNC.S ;  /* 0x00000000000073c6 */ /* 0x000e360000000000 */
[----:B0-----:R0:W1:Y:S01]  /*0340*/  SYNCS.EXCH.64 URZ, [UR8], UR4 ;  /* 0x00000004083f75b2 */ /* 0x0010620008000100 */
[----:B------:R0:W2:Y:S01]  /*0350*/  SYNCS.EXCH.64 URZ, [UR8+0x70], UR6 ;  /* 0x00007006083f75b2 */ /* 0x0000a20008000100 */
[----:B------:R0:W3:Y:S01]  /*0360*/  SYNCS.EXCH.64 URZ, [UR8+0x8], UR4 ;  /* 0x00000804083f75b2 */ /* 0x0000e20008000100 */
[----:B------:R0:W4:Y:S01]  /*0370*/  SYNCS.EXCH.64 URZ, [UR8+0x78], UR6 ;  /* 0x00007806083f75b2 */ /* 0x0001220008000100 */
[----:B------:R0:W0:Y:S01]  /*0380*/  SYNCS.EXCH.64 URZ, [UR8+0x10], UR4 ;  /* 0x00001004083f75b2 */ /* 0x0000220008000100 */
        /* <DEDUP_REMOVED lines=23> */
[----:B-1234-:R-:W-:Y:S01]  /*0500*/  NOP ;  /* 0x0000000000007918 */ /* 0x01efe20000000000 */
.L_x_3:
[----:B0-----:R-:W-:Y:S05]  /*0510*/  BSYNC B0 ;  /* 0x0000000000007941 */ /* 0x001fea0003800000 */
.L_x_2:
[----:B------:R-:W0:Y:S01]  /*0520*/  SHFL.IDX PT, R0, R0, RZ, 0x1f ;  /* 0x00001fff00007589 */ /* 0x000e2200000e0000 */
[----:B------:R-:W-:Y:S01]  /*0530*/  ELECT P0, URZ, PT ;  /* 0x00000000003f782f */ /* 0x000fe20003800000 */
[----:B------:R-:W1:Y:S01]  /*0540*/  S2UR UR17, SR_CTAID.Y ;  /* 0x00000000001179c3 */ /* 0x000e620000002600 */
[----:B------:R-:W-:Y:S01]  /*0550*/  ULDC UR5, c[0x0][0x65c] ;  /* 0x0001970000057ab9 */ /* 0x000fe20000000800 */
[----:B------:R-:W-:Y:S01]  /*0560*/  UMOV UR12, 0x20 ;  /* 0x00000020000c7882 */ /* 0x000fe20000000000 */
[----:B------:R-:W-:Y:S01]  /*0570*/  UISETP.NE.AND UP2, UPT, UR5, 0x1, UPT ;  /* 0x000000010500788c */ /* 0x000fe2000bf45270 */
[----:B------:R-:W-:Y:S01]  /*0580*/  NOP ;  /* 0x0000000000007918 */ /* 0x000fe20000000000 */
[----:B------:R-:W-:Y:S02]  /*0590*/  NOP ;  /* 0x0000000000007918 */ /* 0x000fe40000000000 */
[----:B------:R-:W-:Y:S01]  /*05a0*/  UP2UR UR46, UPR, URZ, 0x4 ;  /* 0x000000043f2e7883 */ /* 0x000fe20008000000 */
[----:B------:R-:W2:Y:S01]  /*05b0*/  S2UR UR4, SR_CTAID.X ;  /* 0x00000000000479c3 */ /* 0x000ea20000002500 */
[----:B------:R-:W-:-:S02]  /*05c0*/  PLOP3.LUT P2, PT, PT, PT, UP2, 0x80, 0x0 ;  /* 0x000000000000781c */ /* 0x000fc40003f4f028 */
[----:B------:R-:W-:Y:S02]  /*05d0*/  PLOP3.LUT P4, PT, PT, PT, UP2, 0x80, 0x0 ;  /* 0x000000000000781c */ /* 0x000fe40003f8f028 */
[----:B------:R-:W-:Y:S01]  /*05e0*/  PLOP3.LUT P3, PT, PT, PT, UP2, 0x80, 0x0 ;  /* 0x000000000000781c */ /* 0x000fe20003f6f028 */
[----:B------:R-:W-:Y:S01]  /*05f0*/  @UP2 ULDC UR14, c[0x0][0x10] ;  /* 0x00000400000e2ab9 */ /* 0x000fe20000000800 */
[----:B------:R-:W-:Y:S01]  /*0600*/  @UP2 UMOV UR9, URZ ;  /* 0x0000003f00092c82 */ /* 0x000fe20008000000 */
[----:B------:R-:W-:Y:S01]  /*0610*/  @!UP2 ULDC UR11, c[0x0][0xc] ;  /* 0x00000300000baab9 */ /* 0x000fe20000000800 */
[----:B0-----:R-:W-:Y:S01]  /*0620*/  ISETP.NE.OR P0, PT, R0, RZ, !P0 ;  /* 0x000000ff0000720c */ /* 0x001fe20004705670 */
[----:B-1----:R-:W-:Y:S02]  /*0630*/  @UP2 UMOV UR7, UR17 ;  /* 0x0000001100072c82 */ /* 0x002fe40008000000 */
[----:B------:R-:W-:Y:S01]  /*0640*/  @UP2 UMOV UR8, UR7 ;  /* 0x0000000700082c82 */ /* 0x000fe20008000000 */
[----:B------:R-:W-:Y:S01]  /*0650*/  @!UP2 UMOV UR7, UR17 ;  /* 0x000000110007ac82 */ /* 0x000fe20008000000 */
[----:B--2---:R-:W-:-:S08]  /*0660*/  @UP2 UIMAD.WIDE.U32 UR14, UR4, UR14, UR8 ;  /* 0x0000000e040e22a5 */ /* 0x004fd0000f8e0008 */
[----:B------:R-:W-:Y:S01]  /*0670*/  VOTEU.ALL UP0, P0 ;  /* 0x00000000003f7886 */ /* 0x000fe20000000000 */
[----:B------:R-:W-:Y:S01]  /*0680*/  VOTEU.ALL UP1, P0 ;  /* 0x00000000003f7886 */ /* 0x000fe20000020000 */
[----:B------:R-:W-:-:S03]  /*0690*/  IMAD.U32 R2, RZ, RZ, UR14 ;  /* 0x0000000eff027e24 */ /* 0x000fc6000f8e00ff */
[----:B------:R-:W0:Y:S01]  /*06a0*/  @!UP0 S2UR UR6, SR_CgaCtaId ;  /* 0x00000000000689c3 */ /* 0x000e220000008800 */
[----:B------:R-:W-:Y:S01]  /*06b0*/  @!UP0 UMOV UR5, 0x400 ;  /* 0x0000040000058882 */ /* 0x000fe20000000000 */
[----:B------:R-:W-:-:S04]  /*06c0*/  @!UP0 UIADD3 UR12, -UR12, 0x100000, URZ ;  /* 0x001000000c0c8890 */ /* 0x000fc8000fffe13f */
[----:B------:R-:W-:Y:S02]  /*06d0*/  @!UP0 USHF.L.U32 UR13, UR12, 0xb, URZ ;  /* 0x0000000b0c0d8899 */ /* 0x000fe4000800063f */
[----:B------:R-:W-:Y:S01]  /*06e0*/  @!UP0 USHF.L.U32 UR12, UR12, 0x1, URZ ;  /* 0x000000010c0c8899 */ /* 0x000fe2000800063f */
[----:B------:R-:W-:Y:S01]  /*06f0*/  IMAD.U32 R3, RZ, RZ, UR15 ;  /* 0x0000000fff037e24 */ /* 0x000fe2000f8e00ff */
[----:B0-----:R-:W-:Y:S01]  /*0700*/  @!UP0 ULEA UR16, UR6, UR5, 0x18 ;  /* 0x0000000506108291 */ /* 0x001fe2000f8ec03f */
[----:B------:R-:W-:Y:S01]  /*0710*/  VOTEU.ALL UP0, P0 ;  /* 0x00000000003f7886 */ /* 0x000fe20000000000 */
[----:B------:R-:W-:Y:S01]  /*0720*/  PLOP3.LUT P0, PT, PT, PT, UP2, 0x80, 0x0 ;  /* 0x000000000000781c */ /* 0x000fe20003f0f028 */
[----:B------:R-:W-:Y:S01]  /*0730*/  UMOV UR5, URZ ;  /* 0x0000003f00057c82 */ /* 0x000fe20008000000 */
[----:B------:R-:W-:Y:S01]  /*0740*/  @UP2 UMOV UR6, URZ ;  /* 0x0000003f00062c82 */ /* 0x000fe20008000000 */
[----:B------:R-:W-:Y:S02]  /*0750*/  @!UP2 UIMAD.WIDE.U32 UR8, UR11, UR7, UR4 ;  /* 0x000000070b08a2a5 */ /* 0x000fe4000f8e0004 */
[----:B------:R-:W-:-:S04]  /*0760*/  @UP2 UIADD3 UR6, UR15, UR6, URZ ;  /* 0x000000060f062290 */ /* 0x000fc8000fffe03f */
[----:B------:R-:W-:Y:S01]  /*0770*/  IMAD.U32 R5, RZ, RZ, UR9 ;  /* 0x00000009ff057e24 */ /* 0x000fe2000f8e00ff */
[----:B------:R-:W0:Y:S02]  /*0780*/  FENCE.VIEW.ASYNC.S ;  /* 0x00000000000073c6 */ /* 0x000e240000000000 */
[----:B0-----:R0:W1:Y:S01]  /*0790*/  @!UP0 SYNCS.EXCH.64 URZ, [UR16+0xf0], UR12 ;  /* 0x0000f00c103f85b2 */ /* 0x0010620008000100 */
[----:B------:R-:W-:Y:S02]  /*07a0*/  @P2 IMAD.U32 R6, RZ, RZ, UR6 ;  /* 0x00000006ff062e24 */ /* 0x000fe4000f8e00ff */
[----:B------:R-:W-:Y:S02]  /*07b0*/  @P0 IMAD.MOV.U32 R7, RZ, RZ, R2 ;  /* 0x000000ffff070224 */ /* 0x000fe400078e0002 */
[----:B------:R-:W-:Y:S02]  /*07c0*/  IMAD.U32 R2, RZ, RZ, UR8 ;  /* 0x00000008ff027e24 */ /* 0x000fe4000f8e00ff */
[----:B------:R-:W-:-:S02]  /*07d0*/  @!P4 IMAD.MOV.U32 R6, RZ, RZ, R5 ;  /* 0x000000ffff06c224 */ /* 0x000fc400078e0005 */
[----:B------:R-:W-:Y:S02]  /*07e0*/  @!P3 IMAD.MOV.U32 R7, RZ, RZ, R2 ;  /* 0x000000ffff07b224 */ /* 0x000fe400078e0002 */
[----:B------:R-:W-:Y:S01]  /*07f0*/  IMAD.U32 R3, RZ, RZ, UR9 ;  /* 0x00000009ff037e24 */ /* 0x000fe2000f8e00ff */
[----:B------:R0:W-:Y:S01]  /*0800*/  STL [R1+0x200], R6 ;  /* 0x0002000601007387 */ /* 0x0001e20000100800 */
[----:B------:R-:W-:-:S03]  /*0810*/  IMAD.U32 R4, RZ, RZ, UR8 ;  /* 0x00000008ff047e24 */ /* 0x000fc6000f8e00ff */
[----:B------:R0:W-:Y:S01]  /*0820*/  STL [R1+0x204], R7 ;  /* 0x0002040701007387 */ /* 0x0001e20000100800 */
[----:B------:R0:W1:Y:S01]  /*0830*/  @!UP1 SYNCS.EXCH.64 URZ, [UR16+0xf8], UR12 ;  /* 0x0000f80c103f95b2 */ /* 0x0000620008000100 */
[----:B------:R-:W-:Y:S01]  /*0840*/  NOP ;  /* 0x0000000000007918 */ /* 0x000fe20000000000 */
[----:B-1----:R-:W-:Y:S06]  /*0850*/  BAR.SYNC.DEFER_BLOCKING 0x0 ;  /* 0x0000000000007b1d */ /* 0x002fec0000010000 */
[----:B------:R-:W-:Y:S05]  /*0860*/  @!P1 BRA `(.L_x_4) ;  /* 0x0000010000449947 */ /* 0x000fea0003800000 */
[----:B------:R-:W-:-:S06]  /*0870*/  UISETP.GT.U32.AND UP0, UPT, UR18, 0x1, UPT ;  /* 0x000000011200788c */ /* 0x000fcc000bf04070 */
[----:B------:R-:W-:-:S13]  /*0880*/  PLOP3.LUT P0, PT, PT, PT, UP0, 0x80, 0x0 ;  /* 0x000000000000781c */ /* 0x000fda0003f0f008 */
[----:B0-----:R-:W-:Y:S05]  /*0890*/  @P0 EXIT ;  /* 0x000000000000094d */ /* 0x001fea0003800000 */
[----:B------:R-:W-:Y:S01]  /*08a0*/  ULDC.64 UR8, c[0x0][0x650] ;  /* 0x0001940000087ab9 */ /* 0x000fe20000000a00 */
[----:B------:R-:W-:Y:S01]  /*08b0*/  UMOV UR42, 0xffffffff ;  /* 0xffffffff002a7882 */ /* 0x000fe20000000000 */
[----:B------:R-:W-:Y:S01]  /*08c0*/  ISETP.GE.U32.AND P0, PT, R7, UR8, PT ;  /* 0x0000000807007c0c */ /* 0x000fe2000bf06070 */
[----:B------:R-:W-:Y:S01]  /*08d0*/  UMOV UR41, 0xffffffff ;  /* 0xffffffff00297882 */ /* 0x000fe20000000000 */
[----:B------:R-:W-:Y:S01]  /*08e0*/  UMOV UR44, 0xffffffff ;  /* 0xffffffff002c7882 */ /* 0x000fe20000000000 */
[----:B------:R-:W-:Y:S02]  /*08f0*/  PRMT R0, RZ, 0x7610, R0 ;  /* 0x00007610ff007816 */ /* 0x000fe40000000000 */
[----:B------:R-:W-:-:S13]  /*0900*/  ISETP.GE.U32.AND.EX P0, PT, R6, UR9, PT, P0 ;  /* 0x0000000906007c0c */ /* 0x000fda000bf06100 */
[----:B------:R-:W-:Y:S05]  /*0910*/  @P0 BRA `(.L_x_5) ;  /* 0x0000000400800947 */ /* 0x000fea0003800000 */
[----:B------:R-:W-:Y:S01]  /*0920*/  I2FP.F32.U32 R0, UR4 ;  /* 0x0000000400007c45 */ /* 0x000fe20008201000 */
[----:B------:R-:W-:Y:S01]  /*0930*/  ULDC.64 UR16, c[0x0][0x628] ;  /* 0x00018a0000107ab9 */ /* 0x000fe20000000a00 */
[----:B------:R-:W-:Y:S01]  /*0940*/  ULDC UR6, c[0x0][0x150] ;  /* 0x0000540000067ab9 */ /* 0x000fe20000000800 */
[----:B------:R-:W-:Y:S01]  /*0950*/  ISETP.NE.U32.AND P0, PT, RZ, UR16, PT ;  /* 0x00000010ff007c0c */ /* 0x000fe2000bf05070 */
[----:B------:R-:W-:Y:S01]  /*0960*/  ULDC UR15, c[0x0][0x630] ;  /* 0x00018c00000f7ab9 */ /* 0x000fe20000000800 */
[----:B------:R-:W-:Y:S01]  /*0970*/  FMUL R0, R0, UR6 ;  /* 0x0000000600007c20 */ /* 0x000fe20008400000 */
[----:B------:R-:W-:Y:S01]  /*0980*/  R2UR UR18, R7 ;  /* 0x00000000071272ca */ /* 0x000fe200000e0000 */
[----:B------:R-:W-:Y:S01]  /*0990*/  ULDC UR20, c[0x0][0x154] ;  /* 0x0000550000147ab9 */ /* 0x000fe20000000800 */
[----:B------:R-:W-:Y:S01]  /*09a0*/  ISETP.NE.AND.EX P0, PT, RZ, UR17, PT, P0 ;  /* 0x00000011ff007c0c */ /* 0x000fe2000bf05300 */
[----:B------:R0:W1:Y:S01]  /*09b0*/  F2I.U32.TRUNC.NTZ R2, R0 ;  /* 0x0000000000027305 */ /* 0x000062000020f000 */
[----:B------:R-:W-:-:S02]  /*09c0*/  R2UR UR19, R6 ;  /* 0x00000000061372ca */ /* 0x000fc400000e0000 */
[----:B------:R-:W-:Y:S02]  /*09d0*/  R2UR UR8, R7 ;  /* 0x00000000070872ca */ /* 0x000fe400000e0000 */
[----:B------:R-:W-:-:S07]  /*09e0*/  R2UR UR9, R6 ;  /* 0x00000000060972ca */ /* 0x000fce00000e0000 */
[----:B0-----:R-:W-:Y:S08]  /*09f0*/  @!P0 BRA `(.L_x_6) ;  /* 0x0000000000308947 */ /* 0x001ff00003800000 */
[----:B------:R-:W-:Y:S01]  /*0a00*/  R2UR UR8, R7 ;  /* 0x00000000070872ca */ /* 0x000fe200000e0000 */
[----:B------:R-:W-:Y:S01]  /*0a10*/  ULDC UR6, c[0x0][0x634] ;  /* 0x00018d0000067ab9 */ /* 0x000fe20000000800 */
[----:B------:R-:W-:-:S11]  /*0a20*/  R2UR UR14, R6 ;  /* 0x00000000060e72ca */ /* 0x000fd600000e0000 */
[----:B------:R-:W-:-:S04]  /*0a30*/  UIADD3 UR6, UP0, UR8, UR6, URZ ;  /* 0x0000000608067290 */ /* 0x000fc8000ff1e03f */
[----:B------:R-:W-:-:S04]  /*0a40*/  UIADD3.X UR14, URZ, UR14, URZ, UP0, !UPT ;  /* 0x0000000e3f0e7290 */ /* 0x000fc800087fe43f */
[----:B------:R-:W-:-:S04]  /*0a50*/  UIMAD.WIDE.U32 UR8, UR14, UR16, URZ ;  /* 0x000000100e0872a5 */ /* 0x000fc8000f8e003f */
[----:B------:R-:W-:Y:S02]  /*0a60*/  UIMAD.WIDE.U32 UR10, UP0, UR6, UR17, UR8 ;  /* 0x00000011060a72a5 */ /* 0x000fe4000f800008 */
[----:B------:R-:W-:Y:S02]  /*0a70*/  UIMAD.WIDE.U32 UR8, UR6, UR16, URZ ;  /* 0x00000010060872a5 */ /* 0x000fe4000f8e003f */
[----:B------:R-:W-:Y:S02]  /*0a80*/  UIADD3.X UR13, URZ, URZ, URZ, UP0, !UPT ;  /* 0x0000003f3f0d7290 */ /* 0x000fe400087fe43f */
[----:B------:R-:W-:Y:S01]  /*0a90*/  UIADD3 URZ, UP0, UR9, UR10, URZ ;  /* 0x0000000a093f7290 */ /* 0x000fe2000ff1e03f */
[----:B------:R-:W-:-:S03]  /*0aa0*/  UMOV UR12, UR11 ;  /* 0x0000000b000c7c82 */ /* 0x000fc60008000000 */
[----:B------:R-:W-:-:S12]  /*0ab0*/  UIMAD.WIDE.U32.X UR8, UR14, UR17, UR12, UP0 ;  /* 0x000000110e0872a5 */ /* 0x000fd800080e040c */
.L_x_6:
[----:B------:R-:W-:Y:S01]  /*0ac0*/  USHF.R.U64 UR44, UR8, UR15, UR9 ;  /* 0x0000000f082c7299 */ /* 0x000fe20008001209 */
[----:B------:R-:W-:Y:S01]  /*0ad0*/  I2FP.F32.U32 R0, UR7 ;  /* 0x0000000700007c45 */ /* 0x000fe20008201000 */
[----:B------:R-:W-:Y:S01]  /*0ae0*/  USHF.R.U32.HI UR5, URZ, UR15, UR9 ;  /* 0x0000000f3f057299 */ /* 0x000fe20008011609 */
[----:B-1----:R-:W-:Y:S01]  /*0af0*/  R2UR UR12, R2 ;  /* 0x00000000020c72ca */ /* 0x002fe200000e0000 */
[----:B------:R-:W-:Y:S02]  /*0b00*/  UIADD3 UR6, UP0, URZ, -UR44, URZ ;  /* 0x8000002c3f067290 */ /* 0x000fe4000ff1e03f */
[----:B------:R-:W-:Y:S01]  /*0b10*/  FMUL R0, R0, UR20 ;  /* 0x0000001400007c20 */ /* 0x000fe20008400000 */
[----:B------:R-:W-:Y:S01]  /*0b20*/  ULDC.64 UR8, c[0x0][0x620] ;  /* 0x0001880000087ab9 */ /* 0x000fe20000000a00 */
[----:B------:R-:W-:Y:S01]  /*0b30*/  UIADD3.X UR5, URZ, ~UR5, URZ, UP0, !UPT ;  /* 0x800000053f057290 */ /* 0x000fe200087fe43f */
[----:B------:R-:W-:Y:S01]  /*0b40*/  UMOV UR10, UR18 ;  /* 0x00000012000a7c82 */ /* 0x000fe20008000000 */
[----:B------:R-:W-:-:S02]  /*0b50*/  UMOV UR11, UR19 ;  /* 0x00000013000b7c82 */ /* 0x000fc40008000000 */
[----:B------:R-:W-:Y:S01]  /*0b60*/  UIMAD UR5, UR5, UR8, URZ ;  /* 0x00000008050572a4 */ /* 0x000fe2000f8e023f */
[----:B------:R-:W0:Y:S01]  /*0b70*/  F2I.U32.TRUNC.NTZ R0, R0 ;  /* 0x0000000000007305 */ /* 0x000e22000020f000 */
[----:B------:R-:W-:Y:S02]  /*0b80*/  UIMAD.WIDE.U32 UR10, UR6, UR8, UR10 ;  /* 0x00000008060a72a5 */ /* 0x000fe4000f8e000a */
[----:B------:R-:W-:Y:S01]  /*0b90*/  UIMAD UR6, UR6, UR9, UR5 ;  /* 0x00000009060672a4 */ /* 0x000fe2000f8e0205 */
[----:B------:R-:W-:Y:S01]  /*0ba0*/  ULDC UR21, c[0x0][0x658] ;  /* 0x0001960000157ab9 */ /* 0x000fe20000000800 */
[----:B------:R-:W-:Y:S02]  /*0bb0*/  UMOV UR19, 0xffffffff ;  /* 0xffffffff00137882 */ /* 0x000fe40000000000 */
[----:B------:R-:W-:Y:S01]  /*0bc0*/  UIADD3 UR6, UR11, UR6, URZ ;  /* 0x000000060b067290 */ /* 0x000fe2000fffe03f */
[----:B------:R-:W-:Y:S01]  /*0bd0*/  ULDC UR15, c[0x0][0x618] ;  /* 0x00018600000f7ab9 */ /* 0x000fe20000000800 */
[----:B------:R-:W-:Y:S01]  /*0be0*/  ULDC.64 UR8, c[0x0][0x640] ;  /* 0x0001900000087ab9 */ /* 0x000fe20000000a00 */
[----:B------:R-:W-:Y:S01]  /*0bf0*/  USHF.L.U32 UR11, UR19, UR21, URZ ;  /* 0x00000015130b7299 */ /* 0x000fe2000800063f */
[----:B------:R-:W-:Y:S01]  /*0c00*/  ISETP.NE.U32.AND P0, PT, RZ, UR8, PT ;  /* 0x00000008ff007c0c */ /* 0x000fe2000bf05070 */
[----:B------:R-:W-:-:S02]  /*0c10*/  USHF.R.U64 UR19, UR10, UR15, UR6 ;  /* 0x0000000f0a137299 */ /* 0x000fc40008001206 */
[----:B------:R-:W-:Y:S01]  /*0c20*/  USHF.R.U32.HI UR10, URZ, UR15, UR6 ;  /* 0x0000000f3f0a7299 */ /* 0x000fe20008011606 */
[----:B0-----:R-:W-:Y:S01]  /*0c30*/  R2UR UR14, R0 ;  /* 0x00000000000e72ca */ /* 0x001fe200000e0000 */
[----:B------:R-:W-:Y:S01]  /*0c40*/  ULDC UR17, c[0x0][0x608] ;  /* 0x0001820000117ab9 */ /* 0x000fe20000000800 */
[----:B------:R-:W-:Y:S01]  /*0c50*/  ISETP.NE.AND.EX P0, PT, RZ, UR9, PT, P0 ;  /* 0x00000009ff007c0c */ /* 0x000fe2000bf05300 */
[----:B------:R-:W-:Y:S02]  /*0c60*/  USHF.R.U64 UR23, UR19, UR17, UR10 ;  /* 0x0000001113177299 */ /* 0x000fe4000800120a */
[----:B------:R-:W-:Y:S01]  /*0c70*/  USHF.R.U32.HI UR10, URZ, UR17, UR10 ;  /* 0x000000113f0a7299 */ /* 0x000fe2000801160a */
[----:B------:R-:W-:Y:S01]  /*0c80*/  UMOV UR16, 0x1 ;  /* 0x0000000100107882 */ /* 0x000fe20000000000 */
[----:B------:R-:W-:Y:S02]  /*0c90*/  UIADD3 UR12, -UR12, URZ, URZ ;  /* 0x0000003f0c0c7290 */ /* 0x000fe4000fffe13f */
[----:B------:R-:W-:-:S02]  /*0ca0*/  USHF.R.U64 UR24, UR23, UR21, UR10 ;  /* 0x0000001517187299 */ /* 0x000fc4000800120a */
[----:B------:R-:W-:Y:S01]  /*0cb0*/  USHF.L.U32 UR6, UR16, UR21, URZ ;  /* 0x0000001510067299 */ /* 0x000fe2000800063f */
[----:B------:R-:W-:Y:S01]  /*0cc0*/  ULDC UR13, c[0x0][0x144] ;  /* 0x00005100000d7ab9 */ /* 0x000fe20000000800 */
[----:B------:R-:W-:Y:S01]  /*0cd0*/  ULDC UR5, c[0x0][0x600] ;  /* 0x0001800000057ab9 */ /* 0x000fe20000000800 */
[----:B------:R-:W-:Y:S02]  /*0ce0*/  ULOP3.LUT UR16, URZ, UR11, URZ, 0x33, !UPT ;  /* 0x0000000b3f107292 */ /* 0x000fe4000f8e333f */
[----:B------:R-:W-:Y:S02]  /*0cf0*/  USHF.R.U32.HI UR11, URZ, UR21, UR10 ;  /* 0x000000153f0b7299 */ /* 0x000fe4000801160a */
[----:B------:R-:W-:Y:S02]  /*0d00*/  UIADD3 UR18, UR5, -0x1, URZ ;  /* 0xffffffff05127890 */ /* 0x000fe4000fffe03f */
[----:B------:R-:W-:Y:S02]  /*0d10*/  UIADD3 UR20, -UR14, URZ, URZ ;  /* 0x0000003f0e147290 */ /* 0x000fe4000fffe13f */
[----:B------:R-:W-:Y:S01]  /*0d20*/  UIMAD UR4, UR13, UR12, UR4 ;  /* 0x0000000c0d0472a4 */ /* 0x000fe2000f8e0204 */
[----:B------:R-:W-:Y:S01]  /*0d30*/  ULDC UR25, c[0x0][0x148] ;  /* 0x0000520000197ab9 */ /* 0x000fe20000000800 */
[----:B------:R-:W-:Y:S01]  /*0d40*/  ULDC UR21, c[0x0][0x648] ;  /* 0x0001920000157ab9 */ /* 0x000fe20000000800 */
[----:B------:R-:W-:Y:S01]  /*0d50*/  ULDC UR22, c[0x0][0x638] ;  /* 0x00018e0000167ab9 */ /* 0x000fe20000000800 */
[----:B------:R-:W-:Y:S01]  /*0d60*/  UMOV UR10, UR24 ;  /* 0x00000018000a7c82 */ /* 0x000fe20008000000 */
[----:B------:R-:W-:Y:S07]  /*0d70*/  @!P0 BRA `(.L_x_7) ;  /* 0x0000000000308947 */ /* 0x000fee0003800000 */
[----:B------:R-:W-:Y:S02]  /*0d80*/  ULDC UR14, c[0x0][0x64c] ;  /* 0x00019300000e7ab9 */ /* 0x000fe40000000800 */
        /* <DEDUP_REMOVED lines=8> */
[----:B------:R-:W-:-:S07]  /*0e10*/  UIMAD.WIDE.U32.X UR8, UR17, UR9, UR14, UP0 ;  /* 0x00000009110872a5 */ /* 0x000fce00080e040e */
[----:B------:R-:W-:Y:S01]  /*0e20*/  UMOV UR10, UR8 ;  /* 0x00000008000a7c82 */ /* 0x000fe20008000000 */
[----:B------:R-:W-:-:S05]  /*0e30*/  UMOV UR11, UR9 ;  /* 0x00000009000b7c82 */ /* 0x000fca0008000000 */
.L_x_7:
[----:B------:R-:W-:Y:S01]  /*0e40*/  UISETP.NE.AND UP0, UPT, UR46, URZ, UPT ;  /* 0x0000003f2e00728c */ /* 0x000fe2000bf05270 */
[----:B------:R-:W-:Y:S01]  /*0e50*/  IMAD.MOV.U32 R0, RZ, RZ, 0x1 ;  /* 0x00000001ff007424 */ /* 0x000fe200078e00ff */
[----:B------:R-:W-:Y:S02]  /*0e60*/  USHF.R.U64 UR8, UR10, UR21, UR11 ;  /* 0x000000150a087299 */ /* 0x000fe4000800120b */
[----:B------:R-:W-:Y:S02]  /*0e70*/  ULOP3.LUT UR16, UR23, UR16, URZ, 0xc0, !UPT ;  /* 0x0000001017107292 */ /* 0x000fe4000f8ec03f */
[----:B------:R-:W-:Y:S02]  /*0e80*/  ULOP3.LUT UR18, UR19, UR18, URZ, 0xc0, !UPT ;  /* 0x0000001213127292 */ /* 0x000fe4000f8ec03f */
[----:B------:R-:W-:-:S03]  /*0e90*/  UIMAD UR16, UR6, UR8, UR16 ;  /* 0x00000008061072a4 */ /* 0x000fc6000f8e0210 */
[----:B------:R-:W-:Y:S02]  /*0ea0*/  @UP0 UIMAD UR4, UR25, UR20, UR7 ;  /* 0x00000014190402a4 */ /* 0x000fe4000f8e0207 */
[----:B------:R-:W-:-:S04]  /*0eb0*/  UIADD3 UR7, -UR8, URZ, URZ ;  /* 0x0000003f08077290 */ /* 0x000fc8000fffe13f */
[----:B------:R-:W-:-:S03]  /*0ec0*/  UIMAD UR6, UR7, UR22, UR24 ;  /* 0x00000016070672a4 */ /* 0x000fc6000f8e0218 */
[----:B------:R-:W-:Y:S01]  /*0ed0*/  ULDC UR7, c[0x0][0x610] ;  /* 0x0001840000077ab9 */ /* 0x000fe20000000800 */
[----:B------:R-:W-:Y:S02]  /*0ee0*/  UIMAD UR6, UR6, UR5, UR18 ;  /* 0x00000005060672a4 */ /* 0x000fe4000f8e0212 */
[----:B------:R-:W-:-:S04]  /*0ef0*/  UIMAD UR4, UR16, UR7, UR4 ;  /* 0x00000007100472a4 */ /* 0x000fc8000f8e0204 */
[----:B------:R-:W-:Y:S02]  /*0f00*/  USEL UR41, UR6, UR4, !UP0 ;  /* 0x0000000406297287 */ /* 0x000fe4000c000000 */
[----:B------:R-:W-:-:S12]  /*0f10*/  USEL UR42, UR4, UR6, !UP0 ;  /* 0x00000006042a7287 */ /* 0x000fd8000c000000 */
.L_x_5:
[----:B------:R-:W-:-:S08]  /*0f20*/  NOP ;  /* 0x0000000000007918 */ /* 0x000fd00000000000 */
[----:B------:R-:W0:Y:S02]  /*0f30*/  USETMAXREG.TRY_ALLOC.CTAPOOL UP0, 0xf0 ;  /* 0x000000f0000079c8 */ /* 0x000e240008000600 */
[----:B0-----:R-:W-:-:S13]  /*0f40*/  PLOP3.LUT P0, PT, PT, PT, UP0, 0x80, 0x0 ;  /* 0x000000000000781c */ /* 0x001fda0003f0f008 */
[----:B------:R-:W-:Y:S05]  /*0f50*/  @!P0 BRA `(.L_x_5) ;  /* 0xfffffffc00f08947 */ /* 0x000fea000383ffff */
[----:B------:R-:W-:Y:S01]  /*0f60*/  ULDC.64 UR4, c[0x0][0x598] ;  /* 0x0001660000047ab9 */ /* 0x000fe20000000a00 */
[----:B------:R-:W-:Y:S01]  /*0f70*/  ULDC.64 UR36, c[0x0][0x208] ;  /* 0x0000820000247ab9 */ /* 0x000fe20000000a00 */
[----:B------:R-:W-:-:S04]  /*0f80*/  ISETP.NE.U32.AND P0, PT, RZ, UR4, PT ;  /* 0x00000004ff007c0c */ /* 0x000fc8000bf05070 */
[----:B------:R-:W-:-:S13]  /*0f90*/  ISETP.NE.AND.EX P0, PT, RZ, UR5, PT, P0 ;  /* 0x00000005ff007c0c */ /* 0x000fda000bf05300 */
[----:B------:R-:W-:Y:S05]  /*0fa0*/  @!P0 BRA `(.L_x_8) ;  /* 0x00000000001c8947 */ /* 0x000fea0003800000 */
[----:B------:R-:W0:Y:S02]  /*0fb0*/  LDC.64 R2, c[0x0][0x598] ;  /* 0x00016600ff027b82 */ /* 0x000e240000000a00 */
[----:B0-----:R-:W2:Y:S02]  /*0fc0*/  LDG.E.64 R2, desc[UR36][R2.64] ;  /* 0x0000002402027981 */ /* 0x001ea4000c1e1b00 */
[----:B--2---:R-:W-:-:S04]  /*0fd0*/  ISETP.NE.U32.AND P0, PT, R2, RZ, PT ;  /* 0x000000ff0200720c */ /* 0x004fc80003f05070 */
[----:B------:R-:W-:-:S13]  /*0fe0*/  ISETP.NE.AND.EX P0, PT, R3, RZ, PT, P0 ;  /* 0x000000ff0300720c */ /* 0x000fda0003f05300 */
[----:B------:R-:W-:Y:S05]  /*0ff0*/  @!P0 BRA `(.L_x_8) ;  /* 0x0000000000088947 */ /* 0x000fea0003800000 */
[----:B------:R0:W5:Y:S01]  /*1000*/  LD.E R17, desc[UR36][R2.64] ;  /* 0x0000002402117980 */ /* 0x000162000c101900 */
[----:B------:R-:W-:Y:S05]  /*1010*/  BRA `(.L_x_9) ;  /* 0x0000000000247947 */ /* 0x000fea0003800000 */
.L_x_8:
[----:B------:R-:W-:Y:S02]  /*1020*/  ULDC.64 UR4, c[0x0][0x588] ;  /* 0x0001620000047ab9 */ /* 0x000fe40000000a00 */
[----:B------:R-:W-:-:S04]  /*1030*/  ISETP.NE.U32.AND P0, PT, RZ, UR4, PT ;  /* 0x00000004ff007c0c */ /* 0x000fc8000bf05070 */
[----:B------:R-:W-:-:S13]  /*1040*/  ISETP.NE.AND.EX P0, PT, RZ, UR5, PT, P0 ;  /* 0x00000005ff007c0c */ /* 0x000fda000bf05300 */
[----:B------:R-:W-:Y:S05]  /*1050*/  @!P0 BRA `(.L_x_10) ;  /* 0x00000000000c8947 */ /* 0x000fea0003800000 */
[----:B------:R-:W0:Y:S02]  /*1060*/  LDC.64 R2, c[0x0][0x588] ;  /* 0x00016200ff027b82 */ /* 0x000e240000000a00 */
[----:B0-----:R1:W5:Y:S01]  /*1070*/  LDG.E R17, desc[UR36][R2.64] ;  /* 0x0000002402117981 */ /* 0x001362000c1e1900 */
[----:B------:R-:W-:Y:S05]  /*1080*/  BRA `(.L_x_9) ;  /* 0x0000000000087947 */ /* 0x000fea0003800000 */
.L_x_10:
[----:B------:R-:W-:Y:S02]  /*1090*/  ULDC UR4, c[0x0][0x580] ;  /* 0x0001600000047ab9 */ /* 0x000fe40000000800 */
[----:B------:R-:W-:-:S07]  /*10a0*/  IMAD.U32 R17, RZ, RZ, UR4 ;  /* 0x00000004ff117e24 */ /* 0x000fce000f8e00ff */
.L_x_9:
[----:B------:R-:W-:Y:S02]  /*10b0*/  ULDC.64 UR4, c[0x0][0x5a0] ;  /* 0x0001680000047ab9 */ /* 0x000fe40000000a00 */
[----:B------:R-:W-:-:S04]  /*10c0*/  ISETP.NE.U32.AND P0, PT, RZ, UR4, PT ;  /* 0x00000004ff007c0c */ /* 0x000fc8000bf05070 */
[----:B------:R-:W-:-:S13]  /*10d0*/  ISETP.NE.AND.EX P0, PT, RZ, UR5, PT, P0 ;  /* 0x00000005ff007c0c */ /* 0x000fda000bf05300 */
[----:B------:R-:W-:Y:S05]  /*10e0*/  @!P0 BRA `(.L_x_11) ;  /* 0x00000000001c8947 */ /* 0x000fea0003800000 */
[----:B01----:R-:W0:Y:S02]  /*10f0*/  LDC.64 R2, c[0x0][0x5a0] ;  /* 0x00016800ff027b82 */ /* 0x003e240000000a00 */
[----:B0-----:R-:W2:Y:S02]  /*1100*/  LDG.E.64 R2, desc[UR36][R2.64] ;  /* 0x0000002402027981 */ /* 0x001ea4000c1e1b00 */
[----:B--2---:R-:W-:-:S04]  /*1110*/  ISETP.NE.U32.AND P0, PT, R2, RZ, PT ;  /* 0x000000ff0200720c */ /* 0x004fc80003f05070 */
[----:B------:R-:W-:-:S13]  /*1120*/  ISETP.NE.AND.EX P0, PT, R3, RZ, PT, P0 ;  /* 0x000000ff0300720c */ /* 0x000fda0003f05300 */
[----:B------:R-:W-:Y:S05]  /*1130*/  @!P0 BRA `(.L_x_11) ;  /* 0x0000000000088947 */ /* 0x000fea0003800000 */
[----:B------:R0:W5:Y:S01]  /*1140*/  LD.E R18, desc[UR36][R2.64] ;  /* 0x0000002402127980 */ /* 0x000162000c101900 */
[----:B------:R-:W-:Y:S05]  /*1150*/  BRA `(.L_x_12) ;  /* 0x0000000000247947 */ /* 0x000fea0003800000 */
.L_x_11:
[----:B------:R-:W-:Y:S02]  /*1160*/  ULDC.64 UR4, c[0x0][0x590] ;  /* 0x0001640000047ab9 */ /* 0x000fe40000000a00 */
[----:B------:R-:W-:-:S04]  /*1170*/  ISETP.NE.U32.AND P0, PT, RZ, UR4, PT ;  /* 0x00000004ff007c0c */ /* 0x000fc8000bf05070 */
[----:B------:R-:W-:-:S13]  /*1180*/  ISETP.NE.AND.EX P0, PT, RZ, UR5, PT, P0 ;  /* 0x00000005ff007c0c */ /* 0x000fda000bf05300 */
[----:B------:R-:W-:Y:S05]  /*1190*/  @!P0 BRA `(.L_x_13) ;  /* 0x00000000000c8947 */ /* 0x000fea0003800000 */
[----:B------:R-:W2:Y:S02]  /*11a0*/  LDC.64 R18, c[0x0][0x590] ;  /* 0x00016400ff127b82 */ /* 0x000ea40000000a00 */
[----:B--2---:R2:W5:Y:S01]  /*11b0*/  LDG.E R18, desc[UR36][R18.64] ;  /* 0x0000002412127981 */ /* 0x004562000c1e1900 */
[----:B------:R-:W-:Y:S05]  /*11c0*/  BRA `(.L_x_12) ;  /* 0x0000000000087947 */ /* 0x000fea0003800000 */
.L_x_13:
[----:B------:R-:W-:Y:S02]  /*11d0*/  ULDC UR4, c[0x0][0x584] ;  /* 0x0001610000047ab9 */ /* 0x000fe40000000800 */
[----:B------:R-:W-:-:S07]  /*11e0*/  IMAD.U32 R18, RZ, RZ, UR4 ;  /* 0x00000004ff127e24 */ /* 0x000fce000f8e00ff */
.L_x_12:
[----:B------:R-:W-:-:S13]  /*11f0*/  LOP3.LUT P0, RZ, R0, 0xff, RZ, 0xc0, !PT ;  /* 0x000000ff00ff7812 */ /* 0x000fda000780c0ff */
[----:B------:R-:W-:Y:S05]  /*1200*/  @!P0 EXIT ;  /* 0x000000000000894d */ /* 0x000fea0003800000 */
[----:B------:R-:W-:Y:S01]  /*1210*/  ULDC UR4, c[0x0][0x28c] ;  /* 0x0000a30000047ab9 */ /* 0x000fe20000000800 */
[----:B------:R-:W-:Y:S01]  /*1220*/  UMOV UR39, URZ ;  /* 0x0000003f00277c82 */ /* 0x000fe20008000000 */
[----:B------:R-:W-:Y:S01]  /*1230*/  UIADD3 UR4, UR4, 0x1f, URZ ;  /* 0x0000001f04047890 */ /* 0x000fe2000fffe03f */
[----:B------:R-:W-:-:S03]  /*1240*/  UMOV UR38, URZ ;  /* 0x0000003f00267c82 */ /* 0x000fc60008000000 */
[----:B------:R-:W-:-:S04]  /*1250*/  USHF.R.S32.HI UR5, URZ, 0x1f, UR4 ;  /* 0x0000001f3f057899 */ /* 0x000fc80008011404 */
[----:B------:R-:W-:-:S04]  /*1260*/  ULEA.HI UR5, UR5, UR4, URZ, 0x5 ;  /* 0x0000000405057291 */ /* 0x000fc8000f8f283f */
[----:B------:R-:W-:-:S12]  /*1270*/  USHF.R.S32.HI UR43, URZ, 0x5, UR5 ;  /* 0x000000053f2b7899 */ /* 0x000fd80008011405 */
.L_x_547:
[----:B------:R-:W3:Y:S01]  /*1280*/  S2R R0, SR_TID.X ;  /* 0x0000000000007919 */ /* 0x000ee20000002100 */
[----:B----4-:R-:W4:Y:S01]  /*1290*/  S2UR UR7, SR_CgaCtaId ;  /* 0x00000000000779c3 */ /* 0x010f220000008800 */
[----:B------:R-:W-:Y:S02]  /*12a0*/  UMOV UR6, 0x400 ;  /* 0x0000040000067882 */ /* 0x000fe40000000000 */
[----:B----4-:R-:W-:Y:S01]  /*12b0*/  ULEA UR6, UR7, UR6, 0x18 ;  /* 0x0000000607067291 */ /* 0x010fe2000f8ec03f */
[----:B---3--:R-:W-:-:S04]  /*12c0*/  LOP3.LUT R0, R0, 0x80, RZ, 0xc0, !PT ;  /* 0x0000008000007812 */ /* 0x008fc800078ec0ff */
[----:B------:R-:W-:-:S06]  /*12d0*/  SHF.R.U32.HI R0, RZ, 0x7, R0 ;  /* 0x00000007ff007819 */ /* 0x000fcc0000011600 */
[----:B------:R-:W3:Y:S02]  /*12e0*/  SHFL.IDX PT, R0, R0, RZ, 0x1f ;  /* 0x00001fff00007589 */ /* 0x000ee400000e0000 */
[----:B---3--:R-:W-:-:S13]  /*12f0*/  R2UR UR4, R0 ;  /* 0x00000000000472ca */ /* 0x008fda00000e0000 */
[----:B------:R-:W-:-:S04]  /*1300*/  ULEA.HI UR5, UR4, UR4, URZ, 0x1 ;  /* 0x0000000404057291 */ /* 0x000fc8000f8f083f */
[----:B------:R-:W-:-:S04]  /*1310*/  ULOP3.LUT UR5, UR5, 0x1ffffe, URZ, 0xc0, !UPT ;  /* 0x001ffffe05057892 */ /* 0x000fc8000f8ec03f */
[----:B------:R-:W-:-:S03]  /*1320*/  UIADD3 UR5, UR4, -UR5, URZ ;  /* 0x8000000504057290 */ /* 0x000fc6000fffe03f */
[----:B------:R-:W-:Y:S01]  /*1330*/  ULDC UR4, c[0x0][0x28c] ;  /* 0x0000a30000047ab9 */ /* 0x000fe20000000800 */
[----:B------:R-:W-:Y:S01]  /*1340*/  ULEA UR5, UR5, UR6, 0xb ;  /* 0x0000000605057291 */ /* 0x000fe2000f8e583f */
[----:B------:R-:W-:-:S03]  /*1350*/  ISETP.LT.AND P0, PT, RZ, UR4, PT ;  /* 0x00000004ff007c0c */ /* 0x000fc6000bf01270 */
[----:B------:R-:W-:-:S04]  /*1360*/  UIADD3 UR5, UR5, 0x200, URZ ;  /* 0x0000020005057890 */ /* 0x000fc8000fffe03f */
[----:B------:R-:W-:-:S04]  /*1370*/  USHF.R.U32.HI UR5, URZ, 0x4, UR5 ;  /* 0x000000043f057899 */ /* 0x000fc80008011605 */
[----:B------:R-:W-:-:S04]  /*1380*/  ULOP3.LUT UR5, UR5, 0x3fff, URZ, 0xc0, !UPT ;  /* 0x00003fff05057892 */ /* 0x000fc8000f8ec03f */
[----:B------:R-:W-:Y:S01]  /*1390*/  ULOP3.LUT UR45, UR5, 0x10000, URZ, 0xfc, !UPT ;  /* 0x00010000052d7892 */ /* 0x000fe2000f8efc3f */
[----:B------:R-:W-:Y:S11]  /*13a0*/  @P0 BRA `(.L_x_14) ;  /* 0x0000000000400947 */ /* 0x000ff60003800000 */
[----:B------:R-:W-:Y:S01]  /*13b0*/  MOV R0, 0x0 ;  /* 0x0000000000007802 */ /* 0x000fe20000000f00 */
[----:B------:R-:W-:Y:S01]  /*13c0*/  ULDC.64 UR4, c[0x4][0x68] ;  /* 0x01001a0000047ab9 */ /* 0x000fe20000000a00 */
[----:B------:R-:W-:Y:S01]  /*13d0*/  ULDC.64 UR6, c[0x4][0x8] ;  /* 0x0100020000067ab9 */ /* 0x000fe20000000a00 */
[----:B------:R-:W-:Y:S01]  /*13e0*/  IMAD.U32 R4, RZ, RZ, UR4 ;  /* 0x00000004ff047e24 */ /* 0x000fe2000f8e00ff */
[----:B01----:R0:W1:Y:S01]  /*13f0*/  LDC.64 R2, c[0x4][R0] ;  /* 0x0100000000027b82 */ /* 0x0030620000000a00 */
[----:B------:R-:W-:Y:S01]  /*1400*/  IMAD.U32 R5, RZ, RZ, UR5 ;  /* 0x00000005ff057e24 */ /* 0x000fe2000f8e00ff */
[----:B------:R-:W-:Y:S01]  /*1410*/  ULDC.64 UR4, c[0x4][0x70] ;  /* 0x01001c0000047ab9 */ /* 0x000fe20000000a00 */
[----:B------:R-:W-:Y:S02]  /*1420*/  IMAD.U32 R10, RZ, RZ, UR6 ;  /* 0x00000006ff0a7e24 */ /* 0x000fe4000f8e00ff */
[----:B------:R-:W-:Y:S02]  /*1430*/  IMAD.U32 R6, RZ, RZ, UR4 ;  /* 0x00000004ff067e24 */ /* 0x000fe4000f8e00ff */
[----:B------:R-:W-:-:S02]  /*1440*/  IMAD.U32 R7, RZ, RZ, UR5 ;  /* 0x00000005ff077e24 */ /* 0x000fc4000f8e00ff */
[----:B------:R-:W-:Y:S02]  /*1450*/  IMAD.U32 R11, RZ, RZ, UR7 ;  /* 0x00000007ff0b7e24 */ /* 0x000fe4000f8e00ff */
[----:B------:R-:W-:Y:S02]  /*1460*/  IMAD.MOV.U32 R8, RZ, RZ, 0x1e1 ;  /* 0x000001e1ff087424 */ /* 0x000fe400078e00ff */
[----:B------:R-:W-:Y:S02]  /*1470*/  IMAD.MOV.U32 R12, RZ, RZ, 0x1 ;  /* 0x00000001ff0c7424 */ /* 0x000fe400078e00ff */
[----:B0-----:R-:W-:-:S07]  /*1480*/  IMAD.MOV.U32 R13, RZ, RZ, RZ ;  /* 0x000000ffff0d7224 */ /* 0x001fce00078e00ff */
[----:B------:R-:W-:-:S07]  /*1490*/  LEPC R20, `(.L_x_14) ;  /* 0x000000001014794e */ /* 0x000fce0000000000 */
[----:B-12--5:R-:W-:Y:S05]  /*14a0*/  CALL.ABS.NOINC R2 ;  /* 0x0000000002007343 */ /* 0x026fea0003c00000 */
.L_x_14:
[----:B------:R-:W-:-:S06]  /*14b0*/  ULOP3.LUT UR4, UR40, 0x1, URZ, 0xfc, !UPT ;  /* 0x0000000128047892 */ /* 0x000fcc000f8efc3f */
[----:B------:R-:W-:-:S05]  /*14c0*/  IMAD.U32 R0, RZ, RZ, UR4 ;  /* 0x00000004ff007e24 */ /* 0x000fca000f8e00ff */
[----:B------:R-:W-:-:S13]  /*14d0*/  ISETP.NE.AND P0, PT, R0, 0x3, PT ;  /* 0x000000030000780c */ /* 0x000fda0003f05270 */
[----:B------:R-:W-:Y:S05]  /*14e0*/  @!P0 BRA `(.L_x_15) ;  /* 0x0000000000048947 */ /* 0x000fea0003800000 */
[----:B------:R-:W-:Y:S01]  /*14f0*/  BPT.TRAP 0x1 ;  /* 0x000000040000795c */ /* 0x000fe20000300000 */
.L_x_15:
[----:B------:R-:W3:Y:S01]  /*1500*/  S2UR UR5, SR_CgaCtaId ;  /* 0x00000000000579c3 */ /* 0x000ee20000008800 */
[----:B------:R-:W-:Y:S01]  /*1510*/  UMOV UR4, 0x400 ;  /* 0x0000040000047882 */ /* 0x000fe20000000000 */
[----:B01----:R-:W-:Y:S02]  /*1520*/  IMAD.U32 R2, RZ, RZ, UR39 ;  /* 0x00000027ff027e24 */ /* 0x003fe4000f8e00ff */
[----:B------:R-:W-:-:S03]  /*1530*/  IMAD.U32 R3, RZ, RZ, UR38 ;  /* 0x00000026ff037e24 */ /* 0x000fc6000f8e00ff */
[----:B------:R-:W-:Y:S01]  /*1540*/  SHF.L.U32 R2, R2, 0x1f, RZ ;  /* 0x0000001f02027819 */ /* 0x000fe200000006ff */
[----:B---3--:R-:W-:-:S06]  /*1550*/  ULEA UR4, UR5, UR4, 0x18 ;  /* 0x0000000405047291 */ /* 0x008fcc000f8ec03f */
[----:B------:R-:W-:-:S04]  /*1560*/  IMAD.U32 R0, RZ, RZ, UR4 ;  /* 0x00000004ff007e24 */ /* 0x000fc8000f8e00ff */
[----:B------:R-:W-:-:S04]  /*1570*/  IMAD R3, R3, 0x8, R0 ;  /* 0x0000000803037824 */ /* 0x000fc800078e0200 */
[----:B------:R0:W1:Y:S01]  /*1580*/  SYNCS.PHASECHK.TRANS64.TRYWAIT P1, [R3+URZ], R2 ;  /* 0x00000002030075a7 */ /* 0x000062000802017f */
[----:B------:R-:W-:Y:S05]  /*1590*/  @!P0 BRA `(.L_x_16) ;  /* 0x0000000000048947 */ /* 0x000fea0003800000 */
[----:B------:R-:W-:Y:S01]  /*15a0*/  BPT.TRAP 0x1 ;  /* 0x000000040000795c */ /* 0x000fe20000300000 */
.L_x_16:
[----:B-1----:R-:W-:Y:S05]  /*15b0*/  @P1 BRA `(.L_x_17) ;  /* 0x0000000000081947 */ /* 0x002fea0003800000 */
[----:B------:R-:W1:Y:S02]  /*15c0*/  SYNCS.PHASECHK.TRANS64.TRYWAIT P1, [R3+URZ], R2 ;  /* 0x00000002030075a7 */ /* 0x000e64000802017f */
[----:B-1----:R-:W-:Y:S05]  /*15d0*/  @!P1 BRA `(.L_x_18) ;  /* 0x0000011000489947 */ /* 0x002fea0003800000 */
.L_x_17:
[----:B------:R-:W-:-:S04]  /*15e0*/  UISETP.LT.AND UP0, UPT, UR43, 0x1, UPT ;  /* 0x000000012b00788c */ /* 0x000fc8000bf01270 */
[----:B------:R-:W-:-:S06]  /*15f0*/  USEL UR4, UR43, 0x1, UP0 ;  /* 0x000000012b047887 */ /* 0x000fcc0008000000 */
[----:B01----:R-:W-:Y:S01]  /*1600*/  IMAD.U32 R3, RZ, RZ, UR4 ;  /* 0x00000004ff037e24 */ /* 0x003fe2000f8e00ff */
[----:B------:R-:W-:Y:S05]  /*1610*/  WARPSYNC.ALL ;  /* 0x0000000000007948 */ /* 0x000fea0003800000 */
[----:B------:R-:W-:-:S04]  /*1620*/  IADD3 R3, -R3, UR43, RZ ;  /* 0x0000002b03037c10 */ /* 0x000fc8000fffe1ff */
[----:B------:R-:W-:Y:S02]  /*1630*/  ISETP.GE.AND P1, PT, R3, 0x1, PT ;  /* 0x000000010300780c */ /* 0x000fe40003f26270 */
[----:B------:R-:W-:Y:S01]  /*1640*/  R2UR UR4, R0 ;  /* 0x00000000000472ca */ /* 0x000fe200000e0000 */
[----:B------:R-:W-:Y:S01]  /*1650*/  WARPGROUP.ARRIVE ;  /* 0x00000000000079c5 */ /* 0x000fe20000000000 */
[----:B------:R-:W-:Y:S01]  /*1660*/  UMOV UR5, 0xc0000010 ;  /* 0xc000001000057882 */ /* 0x000fe20000000000 */
[----:B------:R-:W-:-:S10]  /*1670*/  UMOV UR7, 0xc0000010 ;  /* 0xc000001000077882 */ /* 0x000fd40000000000 */
[----:B------:R-:W-:-:S04]  /*1680*/  UIADD3 UR4, UR4, 0x1c200, URZ ;  /* 0x0001c20004047890 */ /* 0x000fc8000fffe03f */
[----:B------:R-:W-:-:S04]  /*1690*/  USHF.R.U32.HI UR4, URZ, 0x4, UR4 ;  /* 0x000000043f047899 */ /* 0x000fc80008011604 */
[----:B------:R-:W-:-:S04]  /*16a0*/  ULOP3.LUT UR4, UR4, 0x3fff, URZ, 0xc0, !UPT ;  /* 0x00003fff04047892 */ /* 0x000fc8000f8ec03f */
[----:B------:R-:W-:Y:S02]  /*16b0*/  ULOP3.LUT UR10, UR4, 0x10000, URZ, 0xfc, !UPT ;  /* 0x00010000040a7892 */ /* 0x000fe4000f8efc3f */
[----:B------:R-:W-:Y:S02]  /*16c0*/  ULEA UR4, UR38, UR45, 0x9 ;  /* 0x0000002d26047291 */ /* 0x000fe4000f8e483f */
[----:B------:R-:W-:-:S09]  /*16d0*/  ULEA UR6, UR38, UR10, 0x9 ;  /* 0x0000000a26067291 */ /* 0x000fd2000f8e483f */
[----:B------:R-:W-:Y:S01]  /*16e0*/  IGMMA.64x256x32.S8.S8 R24, gdesc[UR4], RZ, !UPT, gsb0 ;  /* 0x06600000041879f1 */ /* 0x000fe2000c0410ff */
[----:B------:R-:W-:Y:S01]  /*16f0*/  UIADD3 UR4, UR4, 0x100, URZ ;  /* 0x0000010004047890 */ /* 0x000fe2000fffe03f */
[----:B------:R-:W-:Y:S01]  /*1700*/  UMOV UR5, 0xc0000010 ;  /* 0xc000001000057882 */ /* 0x000fe20000000000 */
[----:B------:R-:W-:Y:S02]  /*1710*/  WARPGROUP.DEPBAR.LE gsb0, 0x0 ;  /* 0x00008000000079c5 */ /* 0x000fe40000010000 */
[----:B------:R-:W-:Y:S04]  /*1720*/  STL.64 [R1], R24 ;  /* 0x0000001801007387 */ /* 0x000fe80000100a00 */
[----:B------:R-:W-:Y:S04]  /*1730*/  STL.64 [R1+0x8], R26 ;  /* 0x0000081a01007387 */ /* 0x000fe80000100a00 */
        /* <DEDUP_REMOVED lines=61> */
[----:B------:R0:W-:Y:S02]  /*1b10*/  STL.64 [R1+0x1f8], R150 ;  /* 0x0001f89601007387 */ /* 0x0001e40000100a00 */
[----:B0-----:R-:W-:-:S06]  /*1b20*/  WARPGROUP.ARRIVE ;  /* 0x00000000000079c5 */ /* 0x001fcc0000000000 */
[----:B------:R-:W-:Y:S03]  /*1b30*/  IGMMA.64x256x32.S8.S8 R24, gdesc[UR4], RZ, !UPT, gsb0 ;  /* 0x06600000041879f1 */ /* 0x000fe6000c0410ff */
[----:B------:R-:W-:Y:S02]  /*1b40*/  WARPGROUP.DEPBAR.LE gsb0, 0x0 ;  /* 0x00008000000079c5 */ /* 0x000fe40000010000 */
[----:B------:R-:W-:Y:S05]  /*1b50*/  @!P1 BRA `(.L_x_19) ;  /* 0x0000000c00909947 */ /* 0x000fea0003800000 */
[----:B------:R-:W-:Y:S02]  /*1b60*/  UIADD3 UR4, UR38, 0x1, URZ ;  /* 0x0000000126047890 */ /* 0x000fe4000fffe03f */
[----:B------:R-:W-:Y:S02]  /*1b70*/  UMOV UR9, UR38 ;  /* 0x0000002600097c82 */ /* 0x000fe40008000000 */
[----:B------:R-:W-:-:S04]  /*1b80*/  UISETP.NE.AND UP0, UPT, UR4, 0xe, UPT ;  /* 0x0000000e0400788c */ /* 0x000fc8000bf05270 */
[----:B------:R-:W-:Y:S02]  /*1b90*/  USEL UR5, URZ, 0x1, UP0 ;  /* 0x000000013f057887 */ /* 0x000fe40008000000 */
[----:B------:R-:W-:Y:S02]  /*1ba0*/  USEL UR8, UR4, URZ, UP0 ;  /* 0x0000003f04087287 */ /* 0x000fe40008000000 */
[----:B------:R-:W-:-:S06]  /*1bb0*/  ULOP3.LUT UR5, UR39, UR5, URZ, 0x3c, !UPT ;  /* 0x0000000527057292 */ /* 0x000fcc000f8e3c3f */
[----:B------:R-:W-:-:S07]  /*1bc0*/  IMAD.U32 R2, RZ, RZ, UR5 ;  /* 0x00000005ff027e24 */ /* 0x000fce000f8e00ff */
.L_x_26:
[----:B01----:R-:W-:Y:S05]  /*1bd0*/  @!P0 BRA `(.L_x_20) ;  /* 0x0000000000048947 */ /* 0x003fea0003800000 */
[----:B------:R-:W-:Y:S01]  /*1be0*/  BPT.TRAP 0x1 ;  /* 0x000000040000795c */ /* 0x000fe20000300000 */
.L_x_20:
[----:B------:R-:W0:Y:S01]  /*1bf0*/  S2UR UR5, SR_CgaCtaId ;  /* 0x00000000000579c3 */ /* 0x000e220000008800 */
[----:B------:R-:W-:Y:S01]  /*1c00*/  UMOV UR4, 0x400 ;  /* 0x0000040000047882 */ /* 0x000fe20000000000 */
[----:B------:R-:W-:Y:S01]  /*1c10*/  IMAD.U32 R4, RZ, RZ, UR8 ;  /* 0x00000008ff047e24 */ /* 0x000fe2000f8e00ff */
[----:B------:R-:W-:Y:S01]  /*1c20*/  SHF.L.U32 R5, R2, 0x1f, RZ ;  /* 0x0000001f02057819 */ /* 0x000fe200000006ff */
[----:B0-----:R-:W-:-:S06]  /*1c30*/  ULEA UR4, UR5, UR4, 0x18 ;  /* 0x0000000405047291 */ /* 0x001fcc000f8ec03f */
[----:B------:R-:W-:-:S04]  /*1c40*/  IMAD.U32 R0, RZ, RZ, UR4 ;  /* 0x00000004ff007e24 */ /* 0x000fc8000f8e00ff */
[----:B------:R-:W-:-:S04]  /*1c50*/  IMAD R4, R4, 0x8, R0 ;  /* 0x0000000804047824 */ /* 0x000fc800078e0200 */
[----:B------:R0:W1:Y:S01]  /*1c60*/  SYNCS.PHASECHK.TRANS64.TRYWAIT P1, [R4+URZ], R5 ;  /* 0x00000005040075a7 */ /* 0x000062000802017f */
[----:B------:R-:W-:Y:S05]  /*1c70*/  @!P0 BRA `(.L_x_21) ;  /* 0x0000000000048947 */ /* 0x000fea0003800000 */
[----:B------:R-:W-:Y:S01]  /*1c80*/  BPT.TRAP 0x1 ;  /* 0x000000040000795c */ /* 0x000fe20000300000 */
.L_x_21:
[----:B-1----:R-:W-:Y:S05]  /*1c90*/  @P1 BRA `(.L_x_22) ;  /* 0x0000000000081947 */ /* 0x002fea0003800000 */
[----:B------:R-:W1:Y:S02]  /*1ca0*/  SYNCS.PHASECHK.TRANS64.TRYWAIT P1, [R4+URZ], R5 ;  /* 0x00000005040075a7 */ /* 0x000e64000802017f */
[----:B-1----:R-:W-:Y:S05]  /*1cb0*/  @!P1 BRA `(.L_x_23) ;  /* 0x0000010800a49947 */ /* 0x002fea0003800000 */
.L_x_22:
        /* <DEDUP_REMOVED lines=21> */
[----:B------:R3:W-:Y:S04]  /*1e10*/  STL.64 [R1+0x208], R108 ;  /* 0x0002086c01007387 */ /* 0x0007e80000100a00 */
[----:B---3--:R-:W3:Y:S04]  /*1e20*/  LDL.LU.64 R108, [R1] ;  /* 0x00000000016c7983 */ /* 0x008ee80000300a00 */
[----:B------:R-:W3:Y:S04]  /*1e30*/  LDL.LU.64 R110, [R1+0x8] ;  /* 0x00000800016e7983 */ /* 0x000ee80000300a00 */
        /* <DEDUP_REMOVED lines=61> */
[----:B------:R-:W3:Y:S01]  /*2210*/  LDL.LU.64 R234, [R1+0x1f8] ;  /* 0x0001f80001ea7983 */ /* 0x000ee20000300a00 */
[----:B------:R-:W-:-:S02]  /*2220*/  ULEA UR4, UR8, UR45, 0x9 ;  /* 0x0000002d08047291 */ /* 0x000fc4000f8e483f */
[----:B------:R-:W-:Y:S01]  /*2230*/  ULEA UR6, UR8, UR10, 0x9 ;  /* 0x0000000a08067291 */ /* 0x000fe2000f8e483f */
[----:B------:R-:W-:Y:S01]  /*2240*/  UMOV UR5, 0xc0000010 ;  /* 0xc000001000057882 */ /* 0x000fe20000000000 */
[----:B------:R-:W-:Y:S01]  /*2250*/  UMOV UR7, 0xc0000010 ;  /* 0xc000001000077882 */ /* 0x000fe20000000000 */
[----:B---3--:R-:W-:-:S06]  /*2260*/  WARPGROUP.ARRIVE ;  /* 0x00000000000079c5 */ /* 0x008fcc0000000000 */
[----:B------:R-:W-:Y:S03]  /*2270*/  IGMMA.64x256x32.S8.S8 R108, gdesc[UR4], R108, gsb0 ;  /* 0x06600000046c79f1 */ /* 0x000fe6000804106c */
        /* <DEDUP_REMOVED lines=65> */
[----:B---3--:R-:W3:Y:S04]  /*2690*/  LDL.LU.64 R150, [R1+0x2b0] ;  /* 0x0002b00001967983 */ /* 0x008ee80000300a00 */
        /* <DEDUP_REMOVED lines=21> */
[----:B------:R-:W-:Y:S01]  /*27f0*/  UIADD3 UR4, UR4, 0x100, URZ ;  /* 0x0000010004047890 */ /* 0x000fe2000fffe03f */
[----:B------:R-:W-:Y:S01]  /*2800*/  UMOV UR5, 0xc0000010 ;  /* 0xc000001000057882 */ /* 0x000fe20000000000 */
[----:B---3--:R-:W-:-:S07]  /*2810*/  WARPGROUP.ARRIVE ;  /* 0x00000000000079c5 */ /* 0x008fce0000000000 */
[----:B------:R-:W-:Y:S03]  /*2820*/  IGMMA.64x256x32.S8.S8 R24, gdesc[UR4], R24, gsb0 ;  /* 0x06600000041879f1 */ /* 0x000fe60008041018 */
[----:B------:R-:W-:Y:S02]  /*2830*/  WARPGROUP.DEPBAR.LE gsb0, 0x0 ;  /* 0x00008000000079c5 */ /* 0x000fe40000010000 */
[----:B----4-:R-:W-:Y:S05]  /*2840*/  @!P0 BRA `(.L_x_24) ;  /* 0x0000000000048947 */ /* 0x010fea0003800000 */
[----:B------:R-:W-:Y:S01]  /*2850*/  BPT.TRAP 0x1 ;  /* 0x000000040000795c */ /* 0x000fe20000300000 */
.L_x_24:
[----:B------:R-:W-:Y:S01]  /*2860*/  R2UR UR4, R0 ;  /* 0x00000000000472ca */ /* 0x000fe200000e0000 */
[----:B------:R-:W-:-:S06]  /*2870*/  UISETP.GT.U32.AND UP0, UPT, UR40, 0x1, UPT ;  /* 0x000000012800788c */ /* 0x000fcc000bf04070 */
[----:B------:R-:W-:-:S06]  /*2880*/  PLOP3.LUT P1, PT, PT, PT, UP0, 0x80, 0x0 ;  /* 0x000000000000781c */ /* 0x000fcc0003f2f008 */
[----:B------:R-:W-:-:S04]  /*2890*/  ULEA UR4, UR9, UR4, 0x3 ;  /* 0x0000000409047291 */ /* 0x000fc8000f8e183f */
[----:B------:R-:W-:-:S04]  /*28a0*/  UIADD3 UR4, UR4, 0x70, URZ ;  /* 0x0000007004047890 */ /* 0x000fc8000fffe03f */
[----:B------:R-:W-:-:S09]  /*28b0*/  UPRMT UR4, URZ, 0x654, UR4 ;  /* 0x000006543f047896 */ /* 0x000fd20008000004 */
[----:B------:R-:W-:Y:S01]  /*28c0*/  SYNCS.ARRIVE.TRANS64.RED.A1T0 RZ, [UR4], RZ ;  /* 0x000000ffffff79a7 */ /* 0x000fe20008100404 */
[----:B------:R-:W-:Y:S05]  /*28d0*/  @P1 BRA `(.L_x_25) ;  /* 0x0000000000041947 */ /* 0x000fea0003800000 */
[----:B------:R-:W-:Y:S01]  /*28e0*/  BPT.TRAP 0x1 ;  /* 0x000000040000795c */ /* 0x000fe20000300000 */
.L_x_25:
[----:B------:R-:W-:Y:S01]  /*28f0*/  UIADD3 UR8, UR8, 0x1, URZ ;  /* 0x0000000108087890 */ /* 0x000fe2000fffe03f */
[C---:B------:R-:W-:Y:S01]  /*2900*/  ISETP.GT.AND P1, PT, R3.reuse, 0x1, PT ;  /* 0x000000010300780c */ /* 0x040fe20003f24270 */
[----:B------:R-:W-:Y:S01]  /*2910*/  UIADD3 UR9, UR9, 0x1, URZ ;  /* 0x0000000109097890 */ /* 0x000fe2000fffe03f */
[----:B------:R-:W-:Y:S01]  /*2920*/  VIADD R3, R3, 0xffffffff ;  /* 0xffffffff03037836 */ /* 0x000fe20000000000 */
[----:B------:R-:W-:Y:S02]  /*2930*/  UISETP.NE.AND UP0, UPT, UR8, 0xe, UPT ;  /* 0x0000000e0800788c */ /* 0x000fe4000bf05270 */
[----:B------:R-:W-:Y:S02]  /*2940*/  UISETP.NE.AND UP1, UPT, UR9, 0xe, UPT ;  /* 0x0000000e0900788c */ /* 0x000fe4000bf25270 */
[----:B------:R-:W-:Y:S02]  /*2950*/  USEL UR4, URZ, 0x1, UP0 ;  /* 0x000000013f047887 */ /* 0x000fe40008000000 */
[----:B------:R-:W-:-:S02]  /*2960*/  USEL UR8, UR8, URZ, UP0 ;  /* 0x0000003f08087287 */ /* 0x000fc40008000000 */
[----:B------:R-:W-:Y:S02]  /*2970*/  USEL UR9, UR9, URZ, UP1 ;  /* 0x0000003f09097287 */ /* 0x000fe40008800000 */
[----:B------:R-:W-:Y:S01]  /*2980*/  LOP3.LUT R2, R2, UR4, RZ, 0x3c, !PT ;  /* 0x0000000402027c12 */ /* 0x000fe2000f8e3cff */
[----:B------:R-:W-:Y:S09]  /*2990*/  @P1 BRA `(.L_x_26) ;  /* 0xfffffff0008c1947 */ /* 0x000ff2000383ffff */
.L_x_19:
[----:B------:R-:W3:Y:S02]  /*29a0*/  LDC R2, c[0x0][0x28c] ;  /* 0x0000a300ff027b82 */ /* 0x000ee40000000800 */
[----:B---3--:R-:W-:-:S13]  /*29b0*/  ISETP.GE.AND P1, PT, R2, 0x1, PT ;  /* 0x000000010200780c */ /* 0x008fda0003f26270 */
[----:B------:R-:W-:Y:S05]  /*29c0*/  @!P1 BRA `(.L_x_27) ;  /* 0x0000000000489947 */ /* 0x000fea0003800000 */
[----:B------:R-:W-:Y:S05]  /*29d0*/  @!P0 BRA `(.L_x_28) ;  /* 0x0000000000048947 */ /* 0x000fea0003800000 */
[----:B------:R-:W-:Y:S01]  /*29e0*/  BPT.TRAP 0x1 ;  /* 0x000000040000795c */ /* 0x000fe20000300000 */
.L_x_28:
[----:B------:R-:W-:-:S04]  /*29f0*/  UISETP.LT.AND UP0, UPT, UR43, 0x1, UPT ;  /* 0x000000012b00788c */ /* 0x000fc8000bf01270 */
[----:B------:R-:W-:Y:S02]  /*2a00*/  USEL UR6, UR43, 0x1, UP0 ;  /* 0x000000012b067887 */ /* 0x000fe40008000000 */
[----:B------:R-:W-:Y:S02]  /*2a10*/  UISETP.GT.U32.AND UP0, UPT, UR40, 0x1, UPT ;  /* 0x000000012800788c */ /* 0x000fe4000bf04070 */
[----:B------:R-:W-:-:S04]  /*2a20*/  UIADD3 UR6, UR38, UR43, -UR6 ;  /* 0x0000002b26067290 */ /* 0x000fc8000fffe806 */
[----:B------:R-:W-:Y:S01]  /*2a30*/  USHF.R.U32.HI UR4, URZ, 0x1, UR6 ;  /* 0x000000013f047899 */ /* 0x000fe20008011606 */
[----:B------:R-:W-:-:S03]  /*2a40*/  PLOP3.LUT P0, PT, PT, PT, UP0, 0x80, 0x0 ;  /* 0x000000000000781c */ /* 0x000fc60003f0f008 */
[----:B------:R-:W-:-:S04]  /*2a50*/  UIMAD.WIDE.U32 UR4, UR4, -0x6db6db6d, URZ ;  /* 0x92492493040478a5 */ /* 0x000fc8000f8e003f */
[----:B------:R-:W-:-:S04]  /*2a60*/  USHF.R.U32.HI UR4, URZ, 0x2, UR5 ;  /* 0x000000023f047899 */ /* 0x000fc80008011605 */
[----:B------:R-:W-:-:S06]  /*2a70*/  UIMAD UR6, UR4, -0xe, UR6 ;  /* 0xfffffff2040678a4 */ /* 0x000fcc000f8e0206 */
[----:B------:R-:W-:-:S04]  /*2a80*/  IMAD.U32 R2, RZ, RZ, UR6 ;  /* 0x00000006ff027e24 */ /* 0x000fc8000f8e00ff */
[----:B------:R-:W-:-:S04]  /*2a90*/  IMAD R0, R2, 0x8, R0 ;  /* 0x0000000802007824 */ /* 0x000fc800078e0200 */
[----:B------:R-:W-:-:S05]  /*2aa0*/  VIADD R0, R0, 0x70 ;  /* 0x0000007000007836 */ /* 0x000fca0000000000 */
[----:B------:R-:W-:-:S04]  /*2ab0*/  PRMT R0, RZ, 0x654, R0 ;  /* 0x00000654ff007816 */ /* 0x000fc80000000000 */
[----:B------:R3:W-:Y:S01]  /*2ac0*/  SYNCS.ARRIVE.TRANS64.RED.A1T0 RZ, [R0+URZ], RZ ;  /* 0x000000ff00ff79a7 */ /* 0x0007e2000810043f */
[----:B------:R-:W-:Y:S05]  /*2ad0*/  @P0 BRA `(.L_x_27) ;  /* 0x0000000000040947 */ /* 0x000fea0003800000 */
[----:B------:R-:W-:Y:S01]  /*2ae0*/  BPT.TRAP 0x1 ;  /* 0x000000040000795c */ /* 0x000fe20000300000 */
.L_x_27:
[----:B------:R-:W4:Y:S01]  /*2af0*/  S2R R6, SR_TID.X ;  /* 0x0000000000067919 */ /* 0x000f220000002100 */
[----:B------:R-:W-:Y:S01]  /*2b00*/  IMAD.MOV.U32 R13, RZ, RZ, 0x6540 ;  /* 0x00006540ff0d7424 */ /* 0x000fe200078e00ff */
[----:B------:R-:W-:Y:S02]  /*2b10*/  UIMAD.WIDE UR8, UR42, 0x100, URZ ;  /* 0x000001002a0878a5 */ /* 0x000fe4000f8e023f */
[----:B------:R-:W-:Y:S01]  /*2b20*/  USHF.R.S32.HI UR10, URZ, 0x1f, UR44 ;  /* 0x0000001f3f0a7899 */ /* 0x000fe2000801142c */
[----:B------:R-:W-:Y:S01]  /*2b30*/  ULDC.64 UR6, c[0x0][0x5d0] ;  /* 0x0001740000067ab9 */ /* 0x000fe20000000a00 */
[----:B------:R-:W-:Y:S02]  /*2b40*/  ULDC UR5, c[0x0][0x288] ;  /* 0x0000a20000057ab9 */ /* 0x000fe40000000800 */
[----:B------:R-:W-:Y:S02]  /*2b50*/  UIMAD UR4, UR10, UR6, URZ ;  /* 0x000000060a0472a4 */ /* 0x000fe4000f8e023f */
[----:B------:R-:W-:-:S02]  /*2b60*/  USHF.L.U32 UR42, UR42, 0x8, URZ ;  /* 0x000000082a2a7899 */ /* 0x000fc4000800063f */
[----:B------:R-:W-:Y:S02]  /*2b70*/  UIADD3 UR38, UR43, UR38, URZ ;  /* 0x000000262b267290 */ /* 0x000fe4000fffe03f */
[----:B------:R-:W-:Y:S02]  /*2b80*/  UIMAD UR4, UR44, UR7, UR4 ;  /* 0x000000072c0472a4 */ /* 0x000fe4000f8e0204 */
[----:B------:R-:W-:Y:S02]  /*2b90*/  UISETP.GT.U32.AND UP1, UPT, UR38, 0xd, UPT ;  /* 0x0000000d2600788c */ /* 0x000fe4000bf24070 */
[----:B------:R-:W-:Y:S02]  /*2ba0*/  UISETP.GE.U32.AND UP2, UPT, UR43, 0xe, UPT ;  /* 0x0000000e2b00788c */ /* 0x000fe4000bf46070 */
[----:B------:R-:W-:Y:S01]  /*2bb0*/  UISETP.LT.U32.AND UP1, UPT, UR43, 0xe, UP1 ;  /* 0x0000000e2b00788c */ /* 0x000fe20008f21070 */
[--C-:B----4-:R-:W-:Y:S01]  /*2bc0*/  SHF.R.U32.HI R2, RZ, 0x7, R6.reuse ;  /* 0x00000007ff027819 */ /* 0x110fe20000011606 */
[----:B------:R-:W-:Y:S01]  /*2bd0*/  IMAD.SHL.U32 R12, R6, 0x2, RZ ;  /* 0x00000002060c7824 */ /* 0x000fe200078e00ff */
[----:B------:R-:W-:-:S02]  /*2be0*/  SHF.R.U32.HI R3, RZ, 0x2, R6 ;  /* 0x00000002ff037819 */ /* 0x000fc40000011606 */
[----:B------:R-:W-:Y:S02]  /*2bf0*/  LOP3.LUT R2, R2, 0x1, RZ, 0xc0, !PT ;  /* 0x0000000102027812 */ /* 0x000fe400078ec0ff */
[----:B01----:R-:W-:Y:S02]  /*2c00*/  LOP3.LUT R4, R6, 0x60, RZ, 0xc0, !PT ;  /* 0x0000006006047812 */ /* 0x003fe400078ec0ff */
[----:B------:R-:W-:Y:S01]  /*2c10*/  LOP3.LUT R3, R3, 0x7, RZ, 0xc0, !PT ;  /* 0x0000000703037812 */ /* 0x000fe200078ec0ff */
[----:B------:R-:W-:Y:S01]  /*2c20*/  IMAD.SHL.U32 R158, R2, 0x40, RZ ;  /* 0x00000040029e7824 */ /* 0x000fe200078e00ff */
[----:B------:R-:W-:Y:S02]  /*2c30*/  LOP3.LUT R12, R12, 0x6, RZ, 0xc0, !PT ;  /* 0x000000060c0c7812 */ /* 0x000fe400078ec0ff */
[----:B------:R-:W-:Y:S02]  /*2c40*/  SHF.R.U32.HI R4, RZ, 0x1, R4 ;  /* 0x00000001ff047819 */ /* 0x000fe40000011604 */
[----:B------:R-:W-:-:S02]  /*2c50*/  LOP3.LUT R158, R158, 0x40, R3, 0xe2, !PT ;  /* 0x000000409e9e7812 */ /* 0x000fc400078ee203 */
[----:B------:R-:W-:Y:S01]  /*2c60*/  PRMT R12, R12, R13, UR41 ;  /* 0x000000290c0c7e16 */ /* 0x000fe2000800000d */
[----:B------:R-:W-:Y:S01]  /*2c70*/  USHF.L.U32 UR41, UR41, 0x8, URZ ;  /* 0x0000000829297899 */ /* 0x000fe2000800063f */
[----:B---3--:R-:W-:Y:S01]  /*2c80*/  IADD3 R0, RZ, -R4, -R3 ;  /* 0x80000004ff007210 */ /* 0x008fe20007ffe803 */
[----:B------:R-:W-:Y:S01]  /*2c90*/  IMAD.MOV.U32 R3, RZ, RZ, -0x2 ;  /* 0xfffffffeff037424 */ /* 0x000fe200078e00ff */
[----:B------:R-:W-:Y:S01]  /*2ca0*/  LOP3.LUT R158, R158, UR8, R4, 0xfe, !PT ;  /* 0x000000089e9e7c12 */ /* 0x000fe2000f8efe04 */
[----:B------:R-:W-:Y:S01]  /*2cb0*/  IMAD.U32 R4, RZ, RZ, UR6 ;  /* 0x00000006ff047e24 */ /* 0x000fe2000f8e00ff */
[----:B------:R-:W-:Y:S01]  /*2cc0*/  SHF.R.S32.HI R13, RZ, 0x1f, R12 ;  /* 0x0000001fff0d7819 */ /* 0x000fe2000001140c */
[----:B------:R-:W-:Y:S01]  /*2cd0*/  ULDC UR6, c[0x0][0x284] ;  /* 0x0000a10000067ab9 */ /* 0x000fe20000000800 */
[----:B------:R-:W-:Y:S01]  /*2ce0*/  UISETP.GE.AND UP0, UPT, UR41, UR5, UPT ;  /* 0x000000052900728c */ /* 0x000fe2000bf06270 */
[----:B------:R-:W-:Y:S02]  /*2cf0*/  IMAD R0, R2, -0x40, R0 ;  /* 0xffffffc002007824 */ /* 0x000fe400078e0200 */
[----:B--2---:R-:W-:Y:S01]  /*2d00*/  IMAD.U32 R19, RZ, RZ, UR6 ;  /* 0x00000006ff137e24 */ /* 0x004fe2000f8e00ff */
[----:B------:R-:W-:Y:S01]  /*2d10*/  UISETP.GE.OR UP0, UPT, UR42, UR6, UP0 ;  /* 0x000000062a00728c */ /* 0x000fe20008706670 */
[----:B------:R-:W-:Y:S01]  /*2d20*/  IMAD.WIDE.U32 R4, R4, UR44, R12 ;  /* 0x0000002c04047c25 */ /* 0x000fe2000f8e000c */
[----:B------:R-:W-:-:S02]  /*2d30*/  USEL UR6, URZ, 0x1, !UP1 ;  /* 0x000000013f067887 */ /* 0x000fc4000c800000 */
[----:B------:R-:W-:Y:S01]  /*2d40*/  IADD3 R19, R19, -UR42, R0 ;  /* 0x8000002a13137c10 */ /* 0x000fe2000fffe000 */
[----:B------:R-:W-:Y:S01]  /*2d50*/  VIADD R5, R5, UR4 ;  /* 0x0000000405057c36 */ /* 0x000fe20008000000 */
[----:B------:R-:W-:Y:S01]  /*2d60*/  LOP3.LUT R0, R6, 0x3, RZ, 0xc0, !PT ;  /* 0x0000000306007812 */ /* 0x000fe200078ec0ff */
[----:B------:R-:W-:Y:S01]  /*2d70*/  USHF.R.U32.HI UR4, URZ, 0x1, UR38 ;  /* 0x000000013f047899 */ /* 0x000fe20008011626 */
[----:B------:R-:W-:Y:S01]  /*2d80*/  PLOP3.LUT P0, PT, PT, PT, UP0, 0x80, 0x0 ;  /* 0x000000000000781c */ /* 0x000fe20003f0f008 */
[----:B------:R-:W-:Y:S02]  /*2d90*/  ULOP3.LUT UR39, UR39, UR6, URZ, 0x3c, !UPT ;  /* 0x0000000627277292 */ /* 0x000fe4000f8e3c3f */
[----:B------:R-:W-:Y:S01]  /*2da0*/  IMAD R0, R0, R3, UR5 ;  /* 0x0000000500007e24 */ /* 0x000fe2000f8e0203 */
[----:B------:R-:W-:Y:S01]  /*2db0*/  UIMAD.WIDE.U32 UR4, UR4, -0x6db6db6d, URZ ;  /* 0x92492493040478a5 */ /* 0x000fe2000f8e003f */
[----:B------:R-:W-:Y:S02]  /*2dc0*/  UMOV UR42, 0xffffffff ;  /* 0xffffffff002a7882 */ /* 0x000fe40000000000 */
[----:B------:R-:W-:Y:S01]  /*2dd0*/  VIADD R0, R0, -UR41 ;  /* 0x8000002900007c36 */ /* 0x000fe20008000000 */
[----:B------:R-:W-:-:S04]  /*2de0*/  USHF.R.U32.HI UR4, URZ, 0x2, UR5 ;  /* 0x000000023f047899 */ /* 0x000fc80008011605 */
[----:B------:R-:W-:Y:S02]  /*2df0*/  UIMAD UR38, UR4, -0xe, UR38 ;  /* 0xfffffff2042678a4 */ /* 0x000fe4000f8e0226 */
[----:B------:R-:W-:Y:S01]  /*2e00*/  @UP2 ULOP3.LUT UR39, UR39, 0x1, UR4, 0x78, !UPT ;  /* 0x0000000127272892 */ /* 0x000fe2000f8e7804 */
[----:B------:R-:W-:Y:S11]  /*2e10*/  @P0 BRA `(.L_x_29) ;  /* 0x000000d000f80947 */ /* 0x000ff60003800000 */
[----:B------:R-:W0:Y:S01]  /*2e20*/  LDC.64 R2, c[0x0][0x5c8] ;  /* 0x00017200ff027b82 */ /* 0x000e220000000a00 */
[----:B------:R-:W-:Y:S01]  /*2e30*/  ULDC.64 UR4, c[0x0][0x5c0] ;  /* 0x0001700000047ab9 */ /* 0x000fe20000000a00 */
[----:B------:R-:W-:Y:S01]  /*2e40*/  BSSY B0, `(.L_x_29) ;  /* 0x0000d3b000007945 */ /* 0x000fe20003800000 */
[C---:B0-----:R-:W-:Y:S01]  /*2e50*/  IMAD R6, R2.reuse, UR9, RZ ;  /* 0x0000000902067c24 */ /* 0x041fe2000f8e02ff */
[----:B------:R-:W-:Y:S01]  /*2e60*/  SHF.L.U64.HI R9, R2, 0x3, R3 ;  /* 0x0000000302097819 */ /* 0x000fe20000010203 */
[----:B------:R-:W-:-:S04]  /*2e70*/  IMAD.WIDE.U32 R4, R158, R2, R4 ;  /* 0x000000029e047225 */ /* 0x000fc800078e0004 */
[----:B------:R-:W-:Y:S01]  /*2e80*/  IMAD R6, R158, R3, R6 ;  /* 0x000000039e067224 */ /* 0x000fe200078e0206 */
[----:B------:R-:W-:Y:S01]  /*2e90*/  IADD3 R4, P0, R4, UR4, RZ ;  /* 0x0000000404047c10 */ /* 0x000fe2000ff1e0ff */
[----:B------:R-:W-:Y:S02]  /*2ea0*/  IMAD.SHL.U32 R8, R2, 0x8, RZ ;  /* 0x0000000802087824 */ /* 0x000fe400078e00ff */
[----:B------:R-:W-:-:S03]  /*2eb0*/  IMAD.IADD R6, R5, 0x1, R6 ;  /* 0x0000000105067824 */ /* 0x000fc600078e0206 */
[-C--:B------:R-:W-:Y:S02]  /*2ec0*/  IADD3 R10, P1, R8, R4.reuse, RZ ;  /* 0x00000004080a7210 */ /* 0x080fe40007f3e0ff */
[----:B------:R-:W-:Y:S02]  /*2ed0*/  IADD3.X R5, R6, UR5, RZ, P0, !PT ;  /* 0x0000000506057c10 */ /* 0x000fe400087fe4ff */
[----:B------:R-:W-:-:S03]  /*2ee0*/  LEA R6, P0, R2, R4, 0x7 ;  /* 0x0000000402067211 */ /* 0x000fc600078038ff */
[----:B------:R-:W-:Y:S01]  /*2ef0*/  IMAD.X R11, R9, 0x1, R5, P1 ;  /* 0x00000001090b7824 */ /* 0x000fe200008e0605 */
[----:B------:R-:W-:Y:S02]  /*2f00*/  LEA.HI.X R7, R2, R5, R3, 0x7, P0 ;  /* 0x0000000502077211 */ /* 0x000fe400000f3c03 */
[----:B-----5:R-:W-:Y:S02]  /*2f10*/  ISETP.NE.AND P0, PT, R18, RZ, PT ;  /* 0x000000ff1200720c */ /* 0x020fe40003f05270 */
[----:B------:R-:W-:-:S05]  /*2f20*/  IADD3 R8, P2, R8, R6, RZ ;  /* 0x0000000608087210 */ /* 0x000fca0007f5e0ff */
[----:B------:R-:W-:-:S06]  /*2f30*/  IMAD.X R9, R9, 0x1, R7, P2 ;  /* 0x0000000109097824 */ /* 0x000fcc00010e0607 */
[----:B------:R-:W-:Y:S05]  /*2f40*/  @!P0 BRA `(.L_x_30) ;  /* 0x0000009800988947 */ /* 0x000fea0003800000 */
[----:B------:R-:W0:Y:S01]  /*2f50*/  LDC.64 R20, c[0x0][0x5b0] ;  /* 0x00016c00ff147b82 */ /* 0x000e220000000a00 */
[----:B------:R-:W-:Y:S01]  /*2f60*/  ULDC.64 UR6, c[0x0][0x5b8] ;  /* 0x00016e0000067ab9 */ /* 0x000fe20000000a00 */
[----:B------:R-:W-:Y:S01]  /*2f70*/  ISETP.GE.AND P1, PT, R19, 0x1, PT ;  /* 0x000000011300780c */ /* 0x000fe20003f26270 */
[----:B------:R-:W-:Y:S02]  /*2f80*/  UIMAD UR4, UR10, UR6, URZ ;  /* 0x000000060a0472a4 */ /* 0x000fe4000f8e023f */
[----:B------:R-:W-:Y:S01]  /*2f90*/  IMAD.U32 R154, RZ, RZ, UR6 ;  /* 0x00000006ff9a7e24 */ /* 0x000fe2000f8e00ff */
[----:B------:R-:W-:Y:S01]  /*2fa0*/  BSSY B1, `(.L_x_31) ;  /* 0x000000e000017945 */ /* 0x000fe20003800000 */
[----:B------:R-:W-:Y:S01]  /*2fb0*/  ISETP.LT.OR P2, PT, R0, 0x1, !P1 ;  /* 0x000000010000780c */ /* 0x000fe20004f41670 */
[----:B------:R-:W-:Y:S01]  /*2fc0*/  UIMAD UR4, UR44, UR7, UR4 ;  /* 0x000000072c0472a4 */ /* 0x000fe2000f8e0204 */
[----:B------:R-:W1:Y:S01]  /*2fd0*/  LDC.64 R22, c[0x0][0x5a8] ;  /* 0x00016a00ff167b82 */ /* 0x000e620000000a00 */
[----:B------:R-:W-:-:S04]  /*2fe0*/  IMAD.WIDE.U32 R154, R154, UR44, R12 ;  /* 0x0000002c9a9a7c25 */ /* 0x000fc8000f8e000c */
[----:B------:R-:W-:Y:S02]  /*2ff0*/  VIADD R153, R155, UR4 ;  /* 0x000000049b997c36 */ /* 0x000fe40008000000 */
[----:B------:R-:W-:Y:S02]  /*3000*/  IMAD.MOV.U32 R152, RZ, RZ, R154 ;  /* 0x000000ffff987224 */ /* 0x000fe400078e009a */
[----:B0-----:R-:W-:Y:S02]  /*3010*/  IMAD R159, R20, UR9, RZ ;  /* 0x00000009149f7c24 */ /* 0x001fe4000f8e02ff */
[----:B------:R-:W-:-:S04]  /*3020*/  IMAD.WIDE.U32 R2, R158, R20, R152 ;  /* 0x000000149e027225 */ /* 0x000fc800078e0098 */
[----:B------:R-:W-:Y:S01]  /*3030*/  IMAD R159, R158, R21, R159 ;  /* 0x000000159e9f7224 */ /* 0x000fe200078e029f */
[----:B-1----:R-:W-:-:S04]  /*3040*/  IADD3 R14, P0, R2, R22, RZ ;  /* 0x00000016020e7210 */ /* 0x002fc80007f1e0ff */
[----:B------:R-:W-:Y:S01]  /*3050*/  IADD3.X R15, R23, R3, R159, P0, !PT ;  /* 0x00000003170f7210 */ /* 0x000fe200007fe49f */
[----:B------:R-:W-:Y:S08]  /*3060*/  @P2 BRA `(.L_x_32) ;  /* 0x0000000000042947 */ /* 0x000ff00003800000 */
[----:B------:R0:W5:Y:S02]  /*3070*/  LDG.E.U8 R16, desc[UR36][R14.64] ;  /* 0x000000240e107981 */ /* 0x000164000c1e1100 */
.L_x_32:
[----:B------:R-:W-:Y:S05]  /*3080*/  BSYNC B1 ;  /* 0x0000000000017941 */ /* 0x000fea0003800000 */
.L_x_31:
[----:B------:R-:W2:Y:S01]  /*3090*/  LDL.LU R3, [R1] ;  /* 0x0000000001037983 */ /* 0x000ea20000300800 */
[----:B-----5:R-:W-:Y:S01]  /*30a0*/  LOP3.LUT R2, R16, 0xffff, RZ, 0xc0, !PT ;  /* 0x0000ffff10027812 */ /* 0x020fe200078ec0ff */
[----:B------:R-:W-:Y:S01]  /*30b0*/  BSSY B1, `(.L_x_33) ;  /* 0x000000a000017945 */ /* 0x000fe20003800000 */
[----:B------:R-:W-:Y:S02]  /*30c0*/  ISETP.LT.OR P0, PT, R0, 0x2, !P1 ;  /* 0x000000020000780c */ /* 0x000fe40004f01670 */
[----:B------:R-:W-:-:S05]  /*30d0*/  PRMT R2, R2, 0x8880, RZ ;  /* 0x0000888002027816 */ /* 0x000fca00000000ff */
[----:B------:R-:W-:-:S04]  /*30e0*/  IMAD R2, R2, R18, RZ ;  /* 0x0000001202027224 */ /* 0x000fc800078e02ff */
[----:B--2---:R-:W-:-:S05]  /*30f0*/  @!P2 IMAD R3, R3, R17, R2 ;  /* 0x000000110303a224 */ /* 0x004fca00078e0202 */
[----:B------:R1:W-:Y:S01]  /*3100*/  @!P2 STG.E.U8 desc[UR36][R4.64], R3 ;  /* 0x000000030400a986 */ /* 0x0003e2000c101124 */
[----:B------:R-:W-:Y:S05]  /*3110*/  @P0 BRA `(.L_x_34) ;  /* 0x00000000000c0947 */ /* 0x000fea0003800000 */
[----:B------:R-:W2:Y:S02]  /*3120*/  LDG.E.U8 R16, desc[UR36][R14.64+0x1] ;  /* 0x000001240e107981 */ /* 0x000ea4000c1e1100 */
[----:B--2---:R-:W-:-:S05]  /*3130*/  PRMT R2, R16, 0x8880, RZ ;  /* 0x0000888010027816 */ /* 0x004fca00000000ff */
[----:B------:R-:W-:-:S07]  /*3140*/  IMAD R2, R2, R18, RZ ;  /* 0x0000001202027224 */ /* 0x000fce00078e02ff */
.L_x_34:
[----:B------:R-:W-:Y:S05]  /*3150*/  BSYNC B1 ;  /* 0x0000000000017941 */ /* 0x000fea0003800000 */
.L_x_33:
[----:B-1----:R-:W2:Y:S01]  /*3160*/  LDL.LU R3, [R1+0x4] ;  /* 0x0000040001037983 */ /* 0x002ea20000300800 */
[C---:B------:R-:W-:Y:S01]  /*3170*/  SHF.L.U64.HI R157, R20.reuse, 0x3, R21 ;  /* 0x00000003149d7819 */ /* 0x040fe20000010215 */
[----:B------:R-:W-:Y:S01]  /*3180*/  IMAD.SHL.U32 R156, R20, 0x8, RZ ;  /* 0x00000008149c7824 */ /* 0x000fe200078e00ff */
[----:B------:R-:W-:Y:S03]  /*3190*/  BSSY B1, `(.L_x_35) ;  /* 0x000000d000017945 */ /* 0x000fe60003800000 */
[----:B------:R-:W-:-:S04]  /*31a0*/  IMAD.WIDE.U32 R12, R158, R20, R156 ;  /* 0x000000149e0c7225 */ /* 0x000fc800078e009c */
[----:B------:R-:W-:Y:S01]  /*31b0*/  IMAD.IADD R159, R159, 0x1, R13 ;  /* 0x000000019f9f7824 */ /* 0x000fe200078e020d */
[----:B------:R-:W-:-:S04]  /*31c0*/  IADD3 R12, P2, P3, R154, R22, R12 ;  /* 0x000000169a0c7210 */ /* 0x000fc80007b5e00c */
[----:B------:R-:W-:Y:S01]  /*31d0*/  IADD3.X R13, R153, R23, R159, P2, P3 ;  /* 0x00000017990d7210 */ /* 0x000fe200017e649f */
[----:B--2---:R-:W-:-:S05]  /*31e0*/  @!P0 IMAD R3, R3, R17, R2 ;  /* 0x0000001103038224 */ /* 0x004fca00078e0202 */
[----:B------:R1:W-:Y:S01]  /*31f0*/  @!P0 STG.E.U8 desc[UR36][R4.64+0x1], R3 ;  /* 0x0000010304008986 */ /* 0x0003e2000c101124 */
[----:B------:R-:W-:-:S04]  /*3200*/  ISETP.GE.AND P0, PT, R19, 0x9, PT ;  /* 0x000000091300780c */ /* 0x000fc80003f06270 */
[----:B------:R-:W-:-:S13]  /*3210*/  ISETP.LT.OR P4, PT, R0, 0x1, !P0 ;  /* 0x000000010000780c */ /* 0x000fda0004781670 */
[----:B-1----:R-:W-:Y:S05]  /*3220*/  @P4 BRA `(.L_x_36) ;  /* 0x00000000000c4947 */ /* 0x002fea0003800000 */
[----:B------:R-:W2:Y:S02]  /*3230*/  LDG.E.U8 R16, desc[UR36][R12.64] ;  /* 0x000000240c107981 */ /* 0x000ea4000c1e1100 */
[----:B--2---:R-:W-:-:S05]  /*3240*/  PRMT R2, R16, 0x8880, RZ ;  /* 0x0000888010027816 */ /* 0x004fca00000000ff */
[----:B------:R-:W-:-:S07]  /*3250*/  IMAD R2, R2, R18, RZ ;  /* 0x0000001202027224 */ /* 0x000fce00078e02ff */
.L_x_36:
[----:B------:R-:W-:Y:S05]  /*3260*/  BSYNC B1 ;  /* 0x0000000000017941 */ /* 0x000fea0003800000 */
.L_x_35:
[----:B------:R-:W2:Y:S01]  /*3270*/  LDL.LU R3, [R1+0x8] ;  /* 0x0000080001037983 */ /* 0x000ea20000300800 */
[----:B------:R-:W-:Y:S01]  /*3280*/  ISETP.LT.OR P2, PT, R0, 0x2, !P0 ;  /* 0x000000020000780c */ /* 0x000fe20004741670 */
[----:B------:R-:W-:Y:S01]  /*3290*/  BSSY B1, `(.L_x_37) ;  /* 0x0000007000017945 */ /* 0x000fe20003800000 */
[----:B--2---:R-:W-:-:S05]  /*32a0*/  @!P4 IMAD R3, R3, R17, R2 ;  /* 0x000000110303c224 */ /* 0x004fca00078e0202 */
[----:B------:R1:W-:Y:S06]  /*32b0*/  @!P4 STG.E.U8 desc[UR36][R10.64], R3 ;  /* 0x000000030a00c986 */ /* 0x0003ec000c101124 */
[----:B------:R-:W-:Y:S05]  /*32c0*/  @P2 BRA `(.L_x_38) ;  /* 0x00000000000c2947 */ /* 0x000fea0003800000 */
[----:B------:R-:W2:Y:S02]  /*32d0*/  LDG.E.U8 R16, desc[UR36][R12.64+0x1] ;  /* 0x000001240c107981 */ /* 0x000ea4000c1e1100 */
[----:B--2---:R-:W-:-:S05]  /*32e0*/  PRMT R2, R16, 0x8880, RZ ;  /* 0x0000888010027816 */ /* 0x004fca00000000ff */
[----:B------:R-:W-:-:S07]  /*32f0*/  IMAD R2, R2, R18, RZ ;  /* 0x0000001202027224 */ /* 0x000fce00078e02ff */
.L_x_38:
[----:B------:R-:W-:Y:S05]  /*3300*/  BSYNC B1 ;  /* 0x0000000000017941 */ /* 0x000fea0003800000 */
.L_x_37:
[----:B-1----:R-:W2:Y:S01]  /*3310*/  LDL.LU R3, [R1+0xc] ;  /* 0x00000c0001037983 */ /* 0x002ea20000300800 */
[----:B------:R-:W-:Y:S01]  /*3320*/  BSSY B1, `(.L_x_39) ;  /* 0x0000009000017945 */ /* 0x000fe20003800000 */
[----:B------:R-:W-:Y:S01]  /*3330*/  ISETP.LT.OR P3, PT, R0, 0xa, !P1 ;  /* 0x0000000a0000780c */ /* 0x000fe20004f61670 */
[----:B--2---:R-:W-:-:S05]  /*3340*/  @!P2 IMAD R3, R3, R17, R2 ;  /* 0x000000110303a224 */ /* 0x004fca00078e0202 */
[----:B------:R1:W-:Y:S01]  /*3350*/  @!P2 STG.E.U8 desc[UR36][R10.64+0x1], R3 ;  /* 0x000001030a00a986 */ /* 0x0003e2000c101124 */
[----:B------:R-:W-:-:S13]  /*3360*/  ISETP.LT.OR P2, PT, R0, 0x9, !P1 ;  /* 0x000000090000780c */ /* 0x000fda0004f41670 */
[----:B-1----:R-:W-:Y:S05]  /*3370*/  @P2 BRA `(.L_x_40) ;  /* 0x00000000000c2947 */ /* 0x002fea0003800000 */
[----:B------:R-:W2:Y:S02]  /*3380*/  LDG.E.U8 R16, desc[UR36][R14.64+0x8] ;  /* 0x000008240e107981 */ /* 0x000ea4000c1e1100 */
[----:B--2---:R-:W-:-:S05]  /*3390*/  PRMT R2, R16, 0x8880, RZ ;  /* 0x0000888010027816 */ /* 0x004fca00000000ff */
[----:B------:R-:W-:-:S07]  /*33a0*/  IMAD R2, R2, R18, RZ ;  /* 0x0000001202027224 */ /* 0x000fce00078e02ff */
.L_x_40:
[----:B------:R-:W-:Y:S05]  /*33b0*/  BSYNC B1 ;  /* 0x0000000000017941 */ /* 0x000fea0003800000 */
.L_x_39:
[----:B------:R-:W2:Y:S01]  /*33c0*/  LDL.LU R3, [R1+0x10] ;  /* 0x0000100001037983 */ /* 0x000ea20000300800 */
[----:B------:R-:W-:Y:S01]  /*33d0*/  BSSY B1, `(.L_x_41) ;  /* 0x0000007000017945 */ /* 0x000fe20003800000 */
[----:B--2---:R-:W-:-:S05]  /*33e0*/  @!P2 IMAD R3, R3, R17, R2 ;  /* 0x000000110303a224 */ /* 0x004fca00078e0202 */
[----:B------:R1:W-:Y:S01]  /*33f0*/  @!P2 STG.E.U8 desc[UR36][R4.64+0x8], R3 ;  /* 0x000008030400a986 */ /* 0x0003e2000c101124 */
[----:B------:R-:W-:Y:S05]  /*3400*/  @P3 BRA `(.L_x_42) ;  /* 0x00000000000c3947 */ /* 0x000fea0003800000 */
[----:B------:R-:W2:Y:S02]  /*3410*/  LDG.E.U8 R16, desc[UR36][R14.64+0x9] ;  /* 0x000009240e107981 */ /* 0x000ea4000c1e1100 */
[----:B--2---:R-:W-:-:S05]  /*3420*/  PRMT R2, R16, 0x8880, RZ ;  /* 0x0000888010027816 */ /* 0x004fca00000000ff */
[----:B------:R-:W-:-:S07]  /*3430*/  IMAD R2, R2, R18, RZ ;  /* 0x0000001202027224 */ /* 0x000fce00078e02ff */
.L_x_42:
[----:B------:R-:W-:Y:S05]  /*3440*/  BSYNC B1 ;  /* 0x0000000000017941 */ /* 0x000fea0003800000 */
.L_x_41:
[----:B-1----:R-:W2:Y:S01]  /*3450*/  LDL.LU R3, [R1+0x14] ;  /* 0x0000140001037983 */ /* 0x002ea20000300800 */
[C---:B------:R-:W-:Y:S01]  /*3460*/  ISETP.LT.OR P2, PT, R0.reuse, 0x9, !P0 ;  /* 0x000000090000780c */ /* 0x040fe20004741670 */
[----:B------:R-:W-:Y:S01]  /*3470*/  BSSY B1, `(.L_x_43) ;  /* 0x000000b000017945 */ /* 0x000fe20003800000 */
[C---:B------:R-:W-:Y:S02]  /*3480*/  ISETP.LT.OR P4, PT, R0.reuse, 0x11, !P1 ;  /* 0x000000110000780c */ /* 0x040fe40004f81670 */
[C---:B------:R-:W-:Y:S02]  /*3490*/  ISETP.LT.OR P5, PT, R0.reuse, 0x12, !P1 ;  /* 0x000000120000780c */ /* 0x040fe40004fa1670 */
[----:B------:R-:W-:Y:S01]  /*34a0*/  ISETP.LT.OR P6, PT, R0, 0x11, !P0 ;  /* 0x000000110000780c */ /* 0x000fe200047c1670 */
[----:B--2---:R-:W-:-:S05]  /*34b0*/  @!P3 IMAD R3, R3, R17, R2 ;  /* 0x000000110303b224 */ /* 0x004fca00078e0202 */
[----:B------:R1:W-:Y:S01]  /*34c0*/  @!P3 STG.E.U8 desc[UR36][R4.64+0x9], R3 ;  /* 0x000009030400b986 */ /* 0x0003e2000c101124 */
[----:B------:R-:W-:Y:S01]  /*34d0*/  ISETP.LT.OR P3, PT, R0, 0xa, !P0 ;  /* 0x0000000a0000780c */ /* 0x000fe20004761670 */
[----:B------:R-:W-:-:S12]  /*34e0*/  @P2 BRA `(.L_x_44) ;  /* 0x00000000000c2947 */ /* 0x000fd80003800000 */
[----:B------:R-:W2:Y:S02]  /*34f0*/  LDG.E.U8 R16, desc[UR36][R12.64+0x8] ;  /* 0x000008240c107981 */ /* 0x000ea4000c1e1100 */
[----:B--2---:R-:W-:-:S05]  /*3500*/  PRMT R2, R16, 0x8880, RZ ;  /* 0x0000888010027816 */ /* 0x004fca00000000ff */
[----:B------:R-:W-:-:S07]  /*3510*/  IMAD R2, R2, R18, RZ ;  /* 0x0000001202027224 */ /* 0x000fce00078e02ff */
.L_x_44:
[----:B------:R-:W-:Y:S05]  /*3520*/  BSYNC B1 ;  /* 0x0000000000017941 */ /* 0x000fea0003800000 */
.L_x_43:
[----:B-1----:R-:W2:Y:S01]  /*3530*/  LDL.LU R3, [R1+0x18] ;  /* 0x0000180001037983 */ /* 0x002ea20000300800 */
[----:B------:R-:W-:Y:S01]  /*3540*/  BSSY B1, `(.L_x_45) ;  /* 0x0000007000017945 */ /* 0x000fe20003800000 */
[----:B--2---:R-:W-:-:S05]  /*3550*/  @!P2 IMAD R3, R3, R17, R2 ;  /* 0x000000110303a224 */ /* 0x004fca00078e0202 */
[----:B------:R1:W-:Y:S01]  /*3560*/  @!P2 STG.E.U8 desc[UR36][R10.64+0x8], R3 ;  /* 0x000008030a00a986 */ /* 0x0003e2000c101124 */
[----:B------:R-:W-:Y:S05]  /*3570*/  @P3 BRA `(.L_x_46) ;  /* 0x00000000000c3947 */ /* 0x000fea0003800000 */
[----:B------:R-:W2:Y:S02]  /*3580*/  LDG.E.U8 R16, desc[UR36][R12.64+0x9] ;  /* 0x000009240c107981 */ /* 0x000ea4000c1e1100 */
[----:B--2---:R-:W-:-:S05]  /*3590*/  PRMT R2, R16, 0x8880, RZ ;  /* 0x0000888010027816 */ /* 0x004fca00000000ff */
[----:B------:R-:W-:-:S07]  /*35a0*/  IMAD R2, R2, R18, RZ ;  /* 0x0000001202027224 */ /* 0x000fce00078e02ff */
.L_x_46:
[----:B------:R-:W-:Y:S05]  /*35b0*/  BSYNC B1 ;  /* 0x0000000000017941 */ /* 0x000fea0003800000 */
.L_x_45:
        /* <DEDUP_REMOVED lines=8> */
.L_x_48:
[----:B------:R-:W-:Y:S05]  /*3640*/  BSYNC B1 ;  /* 0x0000000000017941 */ /* 0x000fea0003800000 */
.L_x_47:
        /* <DEDUP_REMOVED lines=8> */
.L_x_50:
[----:B------:R-:W-:Y:S05]  /*36d0*/  BSYNC B1 ;  /* 0x0000000000017941 */ /* 0x000fea0003800000 */
.L_x_49:
        /* <DEDUP_REMOVED lines=8> */
.L_x_52:
[----:B------:R-:W-:Y:S05]  /*3760*/  BSYNC B1 ;  /* 0x0000000000017941 */ /* 0x000fea0003800000 */
.L_x_51:
        /* <DEDUP_REMOVED lines=13> */
.L_x_54:
[----:B------:R-:W-:Y:S05]  /*3840*/  BSYNC B1 ;  /* 0x0000000000017941 */ /* 0x000fea0003800000 */
.L_x_53:
        /* <DEDUP_REMOVED lines=8> */
.L_x_56:
[----:B------:R-:W-:Y:S05]  /*38d0*/  BSYNC B1 ;  /* 0x0000000000017941 */ /* 0x000fea0003800000 */
.L_x_55:
        /* <DEDUP_REMOVED lines=8> */
.L_x_58:
[----:B------:R-:W-:Y:S05]  /*3960*/  BSYNC B1 ;  /* 0x0000000000017941 */ /* 0x000fea0003800000 */
.L_x_57:
        /* <DEDUP_REMOVED lines=8> */
.L_x_60:
[----:B------:R-:W-:Y:S05]  /*39f0*/  BSYNC B1 ;  /* 0x0000000000017941 */ /* 0x000fea0003800000 */
.L_x_59:
        /* <DEDUP_REMOVED lines=8> */
.L_x_62:
[----:B------:R-:W-:Y:S05]  /*3a80*/  BSYNC B1 ;  /* 0x0000000000017941 */ /* 0x000fea0003800000 */
.L_x_61:
        /* <DEDUP_REMOVED lines=13> */
.L_x_64:
[----:B------:R-:W-:Y:S05]  /*3b60*/  BSYNC B1 ;  /* 0x0000000000017941 */ /* 0x000fea0003800000 */
.L_x_63:
        /* <DEDUP_REMOVED lines=8> */
.L_x_66:
[----:B------:R-:W-:Y:S05]  /*3bf0*/  BSYNC B1 ;  /* 0x0000000000017941 */ /* 0x000fea0003800000 */
.L_x_65:
        /* <DEDUP_REMOVED lines=8> */
.L_x_68:
[----:B------:R-:W-:Y:S05]  /*3c80*/  BSYNC B1 ;  /* 0x0000000000017941 */ /* 0x000fea0003800000 */
.L_x_67:
        /* <DEDUP_REMOVED lines=8> */
.L_x_70:
[----:B------:R-:W-:Y:S05]  /*3d10*/  BSYNC B1 ;  /* 0x0000000000017941 */ /* 0x000fea0003800000 */
.L_x_69:
        /* <DEDUP_REMOVED lines=8> */
.L_x_72:
[----:B------:R-:W-:Y:S05]  /*3da0*/  BSYNC B1 ;  /* 0x0000000000017941 */ /* 0x000fea0003800000 */
.L_x_71:
        /* <DEDUP_REMOVED lines=13> */
.L_x_74:
[----:B------:R-:W-:Y:S05]  /*3e80*/  BSYNC B1 ;  /* 0x0000000000017941 */ /* 0x000fea0003800000 */
.L_x_73:
        /* <DEDUP_REMOVED lines=8> */
.L_x_76:
[----:B------:R-:W-:Y:S05]  /*3f10*/  BSYNC B1 ;  /* 0x0000000000017941 */ /* 0x000fea0003800000 */
.L_x_75:
        /* <DEDUP_REMOVED lines=8> */
.L_x_78:
[----:B------:R-:W-:Y:S05]  /*3fa0*/  BSYNC B1 ;  /* 0x0000000000017941 */ /* 0x000fea0003800000 */
.L_x_77:
        /* <DEDUP_REMOVED lines=8> */
.L_x_80:
[----:B------:R-:W-:Y:S05]  /*4030*/  BSYNC B1 ;  /* 0x0000000000017941 */ /* 0x000fea0003800000 */
.L_x_79:
        /* <DEDUP_REMOVED lines=8> */
.L_x_82:
[----:B------:R-:W-:Y:S05]  /*40c0*/  BSYNC B1 ;  /* 0x0000000000017941 */ /* 0x000fea0003800000 */
.L_x_81:
        /* <DEDUP_REMOVED lines=13> */
.L_x_84:
[----:B------:R-:W-:Y:S05]  /*41a0*/  BSYNC B1 ;  /* 0x0000000000017941 */ /* 0x000fea0003800000 */
.L_x_83:
        /* <DEDUP_REMOVED lines=8> */
.L_x_86:
[----:B------:R-:W-:Y:S05]  /*4230*/  BSYNC B1 ;  /* 0x0000000000017941 */ /* 0x000fea0003800000 */
.L_x_85:
        /* <DEDUP_REMOVED lines=8> */
.L_x_88:
[----:B------:R-:W-:Y:S05]  /*42c0*/  BSYNC B1 ;  /* 0x0000000000017941 */ /* 0x000fea0003800000 */
.L_x_87:
        /* <DEDUP_REMOVED lines=8> */
.L_x_90:
[----:B------:R-:W-:Y:S05]  /*4350*/  BSYNC B1 ;  /* 0x0000000000017941 */ /* 0x000fea0003800000 */
.L_x_89:
        /* <DEDUP_REMOVED lines=8> */
.L_x_92:
[----:B------:R-:W-:Y:S05]  /*43e0*/  BSYNC B1 ;  /* 0x0000000000017941 */ /* 0x000fea0003800000 */
.L_x_91:
        /* <DEDUP_REMOVED lines=13> */
.L_x_94:
[----:B------:R-:W-:Y:S05]  /*44c0*/  BSYNC B1 ;  /* 0x0000000000017941 */ /* 0x000fea0003800000 */
.L_x_93:
        /* <DEDUP_REMOVED lines=8> */
.L_x_96:
[----:B------:R-:W-:Y:S05]  /*4550*/  BSYNC B1 ;  /* 0x0000000000017941 */ /* 0x000fea0003800000 */
.L_x_95:
        /* <DEDUP_REMOVED lines=8> */
.L_x_98:
[----:B------:R-:W-:Y:S05]  /*45e0*/  BSYNC B1 ;  /* 0x0000000000017941 */ /* 0x000fea0003800000 */
.L_x_97:
        /* <DEDUP_REMOVED lines=8> */
.L_x_100:
[----:B------:R-:W-:Y:S05]  /*4670*/  BSYNC B1 ;  /* 0x0000000000017941 */ /* 0x000fea0003800000 */
.L_x_99:
        /* <DEDUP_REMOVED lines=8> */
.L_x_102:
[----:B------:R-:W-:Y:S05]  /*4700*/  BSYNC B1 ;  /* 0x0000000000017941 */ /* 0x000fea0003800000 */
.L_x_101:
        /* <DEDUP_REMOVED lines=13> */
.L_x_104:
[----:B------:R-:W-:Y:S05]  /*47e0*/  BSYNC B1 ;  /* 0x0000000000017941 */ /* 0x000fea0003800000 */
.L_x_103:
        /* <DEDUP_REMOVED lines=8> */
.L_x_106:
[----:B------:R-:W-:Y:S05]  /*4870*/  BSYNC B1 ;  /* 0x0000000000017941 */ /* 0x000fea0003800000 */
.L_x_105:
        /* <DEDUP_REMOVED lines=8> */
.L_x_108:
[----:B------:R-:W-:Y:S05]  /*4900*/  BSYNC B1 ;  /* 0x0000000000017941 */ /* 0x000fea0003800000 */
.L_x_107:
        /* <DEDUP_REMOVED lines=8> */
.L_x_110:
[----:B------:R-:W-:Y:S05]  /*4990*/  BSYNC B1 ;  /* 0x0000000000017941 */ /* 0x000fea0003800000 */
.L_x_109:
        /* <DEDUP_REMOVED lines=8> */
.L_x_112:
[----:B------:R-:W-:Y:S05]  /*4a20*/  BSYNC B1 ;  /* 0x0000000000017941 */ /* 0x000fea0003800000 */
.L_x_111:
        /* <DEDUP_REMOVED lines=13> */
.L_x_114:
[----:B------:R-:W-:Y:S05]  /*4b00*/  BSYNC B1 ;  /* 0x0000000000017941 */ /* 0x000fea0003800000 */
.L_x_113:
        /* <DEDUP_REMOVED lines=8> */
.L_x_116:
[----:B------:R-:W-:Y:S05]  /*4b90*/  BSYNC B1 ;  /* 0x0000000000017941 */ /* 0x000fea0003800000 */
.L_x_115:
        /* <DEDUP_REMOVED lines=8> */
.L_x_118:
[----:B------:R-:W-:Y:S05]  /*4c20*/  BSYNC B1 ;  /* 0x0000000000017941 */ /* 0x000fea0003800000 */
.L_x_117:
        /* <DEDUP_REMOVED lines=8> */
.L_x_120:
[----:B------:R-:W-:Y:S05]  /*4cb0*/  BSYNC B1 ;  /* 0x0000000000017941 */ /* 0x000fea0003800000 */
.L_x_119:
        /* <DEDUP_REMOVED lines=8> */
.L_x_122:
[----:B------:R-:W-:Y:S05]  /*4d40*/  BSYNC B1 ;  /* 0x0000000000017941 */ /* 0x000fea0003800000 */
.L_x_121:
        /* <DEDUP_REMOVED lines=13> */
.L_x_124:
[----:B------:R-:W-:Y:S05]  /*4e20*/  BSYNC B1 ;  /* 0x0000000000017941 */ /* 0x000fea0003800000 */
.L_x_123:
        /* <DEDUP_REMOVED lines=8> */
.L_x_126:
[----:B------:R-:W-:Y:S05]  /*4eb0*/  BSYNC B1 ;  /* 0x0000000000017941 */ /* 0x000fea0003800000 */
.L_x_125:
        /* <DEDUP_REMOVED lines=8> */
.L_x_128:
[----:B------:R-:W-:Y:S05]  /*4f40*/  BSYNC B1 ;  /* 0x0000000000017941 */ /* 0x000fea0003800000 */
.L_x_127:
        /* <DEDUP_REMOVED lines=8> */
.L_x_130:
[----:B------:R-:W-:Y:S05]  /*4fd0*/  BSYNC B1 ;  /* 0x0000000000017941 */ /* 0x000fea0003800000 */
.L_x_129:
        /* <DEDUP_REMOVED lines=8> */
.L_x_132:
[----:B------:R-:W-:Y:S05]  /*5060*/  BSYNC B1 ;  /* 0x0000000000017941 */ /* 0x000fea0003800000 */
.L_x_131:
        /* <DEDUP_REMOVED lines=10> */
[----:B------:R-:W1:Y:S02]  /*5110*/  LDG.E.U8 R16, desc[UR36][R12.64+0x61] ;  /* 0x000061240c107981 */ /* 0x000e64000c1e1100 */
[----:B-1----:R-:W-:-:S05]  /*5120*/  PRMT R3, R16, 0x8880, RZ ;  /* 0x0000888010037816 */ /* 0x002fca00000000ff */
[----:B------:R-:W-:-:S07]  /*5130*/  IMAD R2, R3, R18, RZ ;  /* 0x0000001203027224 */ /* 0x000fce00078e02ff */
.L_x_134:
[----:B------:R-:W-:Y:S05]  /*5140*/  BSYNC B1 ;  /* 0x0000000000017941 */ /* 0x000fea0003800000 */
.L_x_133:
[----:B-1----:R-:W2:Y:S01]  /*5150*/  LDL.LU R3, [R1+0xcc] ;  /* 0x0000cc0001037983 */ /* 0x002ea20000300800 */
[----:B------:R-:W-:Y:S01]  /*5160*/  BSSY B1, `(.L_x_135) ;  /* 0x0000007000017945 */ /* 0x000fe20003800000 */
[----:B--2---:R-:W-:-:S05]  /*5170*/  @!P4 IMAD R3, R3, R17, R2 ;  /* 0x000000110303c224 */ /* 0x004fca00078e0202 */
[----:B------:R1:W-:Y:S01]  /*5180*/  @!P4 STG.E.U8 desc[UR36][R10.64+0x61], R3 ;  /* 0x000061030a00c986 */ /* 0x0003e2000c101124 */
[----:B------:R-:W-:Y:S05]  /*5190*/  @P3 BRA `(.L_x_136) ;  /* 0x00000000000c3947 */ /* 0x000fea0003800000 */
[----:B------:R-:W1:Y:S02]  /*51a0*/  LDG.E.U8 R16, desc[UR36][R14.64+0x68] ;  /* 0x000068240e107981 */ /* 0x000e64000c1e1100 */
[----:B-1----:R-:W-:-:S05]  /*51b0*/  PRMT R3, R16, 0x8880, RZ ;  /* 0x0000888010037816 */ /* 0x002fca00000000ff */
[----:B------:R-:W-:-:S07]  /*51c0*/  IMAD R2, R3, R18, RZ ;  /* 0x0000001203027224 */ /* 0x000fce00078e02ff */
.L_x_136:
[----:B------:R-:W-:Y:S05]  /*51d0*/  BSYNC B1 ;  /* 0x0000000000017941 */ /* 0x000fea0003800000 */
.L_x_135:
        /* <DEDUP_REMOVED lines=8> */
.L_x_138:
[----:B------:R-:W-:Y:S05]  /*5260*/  BSYNC B1 ;  /* 0x0000000000017941 */ /* 0x000fea0003800000 */
.L_x_137:
        /* <DEDUP_REMOVED lines=8> */
.L_x_140:
[----:B------:R-:W-:Y:S05]  /*52f0*/  BSYNC B1 ;  /* 0x0000000000017941 */ /* 0x000fea0003800000 */
.L_x_139:
        /* <DEDUP_REMOVED lines=8> */
.L_x_142:
[----:B------:R-:W-:Y:S05]  /*5380*/  BSYNC B1 ;  /* 0x0000000000017941 */ /* 0x000fea0003800000 */
.L_x_141:
        /* <DEDUP_REMOVED lines=13> */
.L_x_144:
[----:B------:R-:W-:Y:S05]  /*5460*/  BSYNC B1 ;  /* 0x0000000000017941 */ /* 0x000fea0003800000 */
.L_x_143:
        /* <DEDUP_REMOVED lines=8> */
.L_x_146:
[----:B------:R-:W-:Y:S05]  /*54f0*/  BSYNC B1 ;  /* 0x0000000000017941 */ /* 0x000fea0003800000 */
.L_x_145:
        /* <DEDUP_REMOVED lines=8> */
.L_x_148:
[----:B------:R-:W-:Y:S05]  /*5580*/  BSYNC B1 ;  /* 0x0000000000017941 */ /* 0x000fea0003800000 */
.L_x_147:
        /* <DEDUP_REMOVED lines=8> */
.L_x_150:
[----:B------:R-:W-:Y:S05]  /*5610*/  BSYNC B1 ;  /* 0x0000000000017941 */ /* 0x000fea0003800000 */
.L_x_149:
        /* <DEDUP_REMOVED lines=8> */
.L_x_152:
[----:B------:R-:W-:Y:S05]  /*56a0*/  BSYNC B1 ;  /* 0x0000000000017941 */ /* 0x000fea0003800000 */
.L_x_151:
        /* <DEDUP_REMOVED lines=13> */
.L_x_154:
[----:B------:R-:W-:Y:S05]  /*5780*/  BSYNC B1 ;  /* 0x0000000000017941 */ /* 0x000fea0003800000 */
.L_x_153:
        /* <DEDUP_REMOVED lines=8> */
.L_x_156:
[----:B------:R-:W-:Y:S05]  /*5810*/  BSYNC B1 ;  /* 0x0000000000017941 */ /* 0x000fea0003800000 */
.L_x_155:
        /* <DEDUP_REMOVED lines=8> */
.L_x_158:
[----:B------:R-:W-:Y:S05]  /*58a0*/  BSYNC B1 ;  /* 0x0000000000017941 */ /* 0x000fea0003800000 */
.L_x_157:
        /* <DEDUP_REMOVED lines=8> */
.L_x_160:
[----:B------:R-:W-:Y:S05]  /*5930*/  BSYNC B1 ;  /* 0x0000000000017941 */ /* 0x000fea0003800000 */
.L_x_159:
        /* <DEDUP_REMOVED lines=8> */
.L_x_162:
[----:B------:R-:W-:Y:S05]  /*59c0*/  BSYNC B1 ;  /* 0x0000000000017941 */ /* 0x000fea0003800000 */
.L_x_161:
        /* <DEDUP_REMOVED lines=13> */
.L_x_164:
[----:B------:R-:W-:Y:S05]  /*5aa0*/  BSYNC B1 ;  /* 0x0000000000017941 */ /* 0x000fea0003800000 */
.L_x_163:
        /* <DEDUP_REMOVED lines=8> */
.L_x_166:
[----:B------:R-:W-:Y:S05]  /*5b30*/  BSYNC B1 ;  /* 0x0000000000017941 */ /* 0x000fea0003800000 */
.L_x_165:
        /* <DEDUP_REMOVED lines=8> */
.L_x_168:
[----:B------:R-:W-:Y:S05]  /*5bc0*/  BSYNC B1 ;  /* 0x0000000000017941 */ /* 0x000fea0003800000 */
.L_x_167:
        /* <DEDUP_REMOVED lines=8> */
.L_x_170:
[----:B------:R-:W-:Y:S05]  /*5c50*/  BSYNC B1 ;  /* 0x0000000000017941 */ /* 0x000fea0003800000 */
.L_x_169:
        /* <DEDUP_REMOVED lines=8> */
.L_x_172:
[----:B------:R-:W-:Y:S05]  /*5ce0*/  BSYNC B1 ;  /* 0x0000000000017941 */ /* 0x000fea0003800000 */
.L_x_171:
        /* <DEDUP_REMOVED lines=13> */
.L_x_174:
[----:B------:R-:W-:Y:S05]  /*5dc0*/  BSYNC B1 ;  /* 0x0000000000017941 */ /* 0x000fea0003800000 */
.L_x_173:
        /* <DEDUP_REMOVED lines=8> */
.L_x_176:
[----:B------:R-:W-:Y:S05]  /*5e50*/  BSYNC B1 ;  /* 0x0000000000017941 */ /* 0x000fea0003800000 */
.L_x_175:
        /* <DEDUP_REMOVED lines=8> */
.L_x_178:
[----:B------:R-:W-:Y:S05]  /*5ee0*/  BSYNC B1 ;  /* 0x0000000000017941 */ /* 0x000fea0003800000 */
.L_x_177:
        /* <DEDUP_REMOVED lines=8> */
.L_x_180:
[----:B------:R-:W-:Y:S05]  /*5f70*/  BSYNC B1 ;  /* 0x0000000000017941 */ /* 0x000fea0003800000 */
.L_x_179:
        /* <DEDUP_REMOVED lines=8> */
.L_x_182:
[----:B------:R-:W-:Y:S05]  /*6000*/  BSYNC B1 ;  /* 0x0000000000017941 */ /* 0x000fea0003800000 */
.L_x_181:
        /* <DEDUP_REMOVED lines=13> */
.L_x_184:
[----:B------:R-:W-:Y:S05]  /*60e0*/  BSYNC B1 ;  /* 0x0000000000017941 */ /* 0x000fea0003800000 */
.L_x_183:
        /* <DEDUP_REMOVED lines=8> */
.L_x_186:
[----:B------:R-:W-:Y:S05]  /*6170*/  BSYNC B1 ;  /* 0x0000000000017941 */ /* 0x000fea0003800000 */
.L_x_185:
        /* <DEDUP_REMOVED lines=8> */
.L_x_188:
[----:B------:R-:W-:Y:S05]  /*6200*/  BSYNC B1 ;  /* 0x0000000000017941 */ /* 0x000fea0003800000 */
.L_x_187:
        /* <DEDUP_REMOVED lines=8> */
.L_x_190:
[----:B------:R-:W-:Y:S05]  /*6290*/  BSYNC B1 ;  /* 0x0000000000017941 */ /* 0x000fea0003800000 */
.L_x_189:
        /* <DEDUP_REMOVED lines=8> */
.L_x_192:
[----:B------:R-:W-:Y:S05]  /*6320*/  BSYNC B1 ;  /* 0x0000000000017941 */ /* 0x000fea0003800000 */
.L_x_191:
        /* <DEDUP_REMOVED lines=13> */
.L_x_194:
[----:B------:R-:W-:Y:S05]  /*6400*/  BSYNC B1 ;  /* 0x0000000000017941 */ /* 0x000fea0003800000 */
.L_x_193:
        /* <DEDUP_REMOVED lines=8> */
.L_x_196:
[----:B------:R-:W-:Y:S05]  /*6490*/  BSYNC B1 ;  /* 0x0000000000017941 */ /* 0x000fea0003800000 */
.L_x_195:
        /* <DEDUP_REMOVED lines=8> */
.L_x_198:
[----:B------:R-:W-:Y:S05]  /*6520*/  BSYNC B1 ;  /* 0x0000000000017941 */ /* 0x000fea0003800000 */
.L_x_197:
        /* <DEDUP_REMOVED lines=8> */
.L_x_200:
[----:B------:R-:W-:Y:S05]  /*65b0*/  BSYNC B1 ;  /* 0x0000000000017941 */ /* 0x000fea0003800000 */
.L_x_199:
        /* <DEDUP_REMOVED lines=8> */
.L_x_202:
[----:B------:R-:W-:Y:S05]  /*6640*/  BSYNC B1 ;  /* 0x0000000000017941 */ /* 0x000fea0003800000 */
.L_x_201:
        /* <DEDUP_REMOVED lines=13> */
.L_x_204:
[----:B------:R-:W-:Y:S05]  /*6720*/  BSYNC B1 ;  /* 0x0000000000017941 */ /* 0x000fea0003800000 */
.L_x_203:
        /* <DEDUP_REMOVED lines=8> */
.L_x_206:
[----:B------:R-:W-:Y:S05]  /*67b0*/  BSYNC B1 ;  /* 0x0000000000017941 */ /* 0x000fea0003800000 */
.L_x_205:
        /* <DEDUP_REMOVED lines=8> */
.L_x_208:
[----:B------:R-:W-:Y:S05]  /*6840*/  BSYNC B1 ;  /* 0x0000000000017941 */ /* 0x000fea0003800000 */
.L_x_207:
        /* <DEDUP_REMOVED lines=8> */
.L_x_210:
[----:B------:R-:W-:Y:S05]  /*68d0*/  BSYNC B1 ;  /* 0x0000000000017941 */ /* 0x000fea0003800000 */
.L_x_209:
        /* <DEDUP_REMOVED lines=8> */
.L_x_212:
[----:B------:R-:W-:Y:S05]  /*6960*/  BSYNC B1 ;  /* 0x0000000000017941 */ /* 0x000fea0003800000 */
.L_x_211:
        /* <DEDUP_REMOVED lines=13> */
.L_x_214:
[----:B------:R-:W-:Y:S05]  /*6a40*/  BSYNC B1 ;  /* 0x0000000000017941 */ /* 0x000fea0003800000 */
.L_x_213:
        /* <DEDUP_REMOVED lines=8> */
.L_x_216:
[----:B------:R-:W-:Y:S05]  /*6ad0*/  BSYNC B1 ;  /* 0x0000000000017941 */ /* 0x000fea0003800000 */
.L_x_215:
        /* <DEDUP_REMOVED lines=8> */
.L_x_218:
[----:B------:R-:W-:Y:S05]  /*6b60*/  BSYNC B1 ;  /* 0x0000000000017941 */ /* 0x000fea0003800000 */
.L_x_217:
        /* <DEDUP_REMOVED lines=8> */
.L_x_220:
[----:B------:R-:W-:Y:S05]  /*6bf0*/  BSYNC B1 ;  /* 0x0000000000017941 */ /* 0x000fea0003800000 */
.L_x_219:
        /* <DEDUP_REMOVED lines=8> */
.L_x_222:
[----:B------:R-:W-:Y:S05]  /*6c80*/  BSYNC B1 ;  /* 0x0000000000017941 */ /* 0x000fea0003800000 */
.L_x_221:
        /* <DEDUP_REMOVED lines=13> */
.L_x_224:
[----:B------:R-:W-:Y:S05]  /*6d60*/  BSYNC B1 ;  /* 0x0000000000017941 */ /* 0x000fea0003800000 */
.L_x_223:
        /* <DEDUP_REMOVED lines=8> */
.L_x_226:
[----:B------:R-:W-:Y:S05]  /*6df0*/  BSYNC B1 ;  /* 0x0000000000017941 */ /* 0x000fea0003800000 */
.L_x_225:
        /* <DEDUP_REMOVED lines=8> */
.L_x_228:
[----:B------:R-:W-:Y:S05]  /*6e80*/  BSYNC B1 ;  /* 0x0000000000017941 */ /* 0x000fea0003800000 */
.L_x_227:
        /* <DEDUP_REMOVED lines=8> */
.L_x_230:
[----:B------:R-:W-:Y:S05]  /*6f10*/  BSYNC B1 ;  /* 0x0000000000017941 */ /* 0x000fea0003800000 */
.L_x_229:
        /* <DEDUP_REMOVED lines=8> */
.L_x_232:
[----:B------:R-:W-:Y:S05]  /*6fa0*/  BSYNC B1 ;  /* 0x0000000000017941 */ /* 0x000fea0003800000 */
.L_x_231:
        /* <DEDUP_REMOVED lines=13> */
.L_x_234:
[----:B------:R-:W-:Y:S05]  /*7080*/  BSYNC B1 ;  /* 0x0000000000017941 */ /* 0x000fea0003800000 */
.L_x_233:
        /* <DEDUP_REMOVED lines=8> */
.L_x_236:
[----:B------:R-:W-:Y:S05]  /*7110*/  BSYNC B1 ;  /* 0x0000000000017941 */ /* 0x000fea0003800000 */
.L_x_235:
        /* <DEDUP_REMOVED lines=8> */
.L_x_238:
[----:B------:R-:W-:Y:S05]  /*71a0*/  BSYNC B1 ;  /* 0x0000000000017941 */ /* 0x000fea0003800000 */
.L_x_237:
        /* <DEDUP_REMOVED lines=8> */
.L_x_240:
[----:B------:R-:W-:Y:S05]  /*7230*/  BSYNC B1 ;  /* 0x0000000000017941 */ /* 0x000fea0003800000 */
.L_x_239:
        /* <DEDUP_REMOVED lines=8> */
.L_x_242:
[----:B------:R-:W-:Y:S05]  /*72c0*/  BSYNC B1 ;  /* 0x0000000000017941 */ /* 0x000fea0003800000 */
.L_x_241:
        /* <DEDUP_REMOVED lines=13> */
.L_x_244:
[----:B------:R-:W-:Y:S05]  /*73a0*/  BSYNC B1 ;  /* 0x0000000000017941 */ /* 0x000fea0003800000 */
.L_x_243:
        /* <DEDUP_REMOVED lines=8> */
.L_x_246:
[----:B------:R-:W-:Y:S05]  /*7430*/  BSYNC B1 ;  /* 0x0000000000017941 */ /* 0x000fea0003800000 */
.L_x_245:
        /* <DEDUP_REMOVED lines=8> */
.L_x_248:
[----:B------:R-:W-:Y:S05]  /*74c0*/  BSYNC B1 ;  /* 0x0000000000017941 */ /* 0x000fea0003800000 */
.L_x_247:
        /* <DEDUP_REMOVED lines=8> */
.L_x_250:
[----:B------:R-:W-:Y:S05]  /*7550*/  BSYNC B1 ;  /* 0x0000000000017941 */ /* 0x000fea0003800000 */
.L_x_249:
        /* <DEDUP_REMOVED lines=8> */
.L_x_252:
[----:B------:R-:W-:Y:S05]  /*75e0*/  BSYNC B1 ;  /* 0x0000000000017941 */ /* 0x000fea0003800000 */
.L_x_251:
        /* <DEDUP_REMOVED lines=13> */
.L_x_254:
[----:B------:R-:W-:Y:S05]  /*76c0*/  BSYNC B1 ;  /* 0x0000000000017941 */ /* 0x000fea0003800000 */
.L_x_253:
        /* <DEDUP_REMOVED lines=8> */
.L_x_256:
[----:B------:R-:W-:Y:S05]  /*7750*/  BSYNC B1 ;  /* 0x0000000000017941 */ /* 0x000fea0003800000 */
.L_x_255:
        /* <DEDUP_REMOVED lines=8> */
.L_x_258:
[----:B------:R-:W-:Y:S05]  /*77e0*/  BSYNC B1 ;  /* 0x0000000000017941 */ /* 0x000fea0003800000 */
.L_x_257:
        /* <DEDUP_REMOVED lines=8> */
.L_x_260:
[----:B------:R-:W-:Y:S05]  /*7870*/  BSYNC B1 ;  /* 0x0000000000017941 */ /* 0x000fea0003800000 */
.L_x_259:
        /* <DEDUP_REMOVED lines=8> */
.L_x_262:
[----:B------:R-:W-:Y:S05]  /*7900*/  BSYNC B1 ;  /* 0x0000000000017941 */ /* 0x000fea0003800000 */
.L_x_261:
        /* <DEDUP_REMOVED lines=13> */
.L_x_264:
[----:B------:R-:W-:Y:S05]  /*79e0*/  BSYNC B1 ;  /* 0x0000000000017941 */ /* 0x000fea0003800000 */
.L_x_263:
        /* <DEDUP_REMOVED lines=8> */
.L_x_266:
[----:B------:R-:W-:Y:S05]  /*7a70*/  BSYNC B1 ;  /* 0x0000000000017941 */ /* 0x000fea0003800000 */
.L_x_265:
        /* <DEDUP_REMOVED lines=8> */
.L_x_268:
[----:B------:R-:W-:Y:S05]  /*7b00*/  BSYNC B1 ;  /* 0x0000000000017941 */ /* 0x000fea0003800000 */
.L_x_267:
        /* <DEDUP_REMOVED lines=8> */
.L_x_270:
[----:B------:R-:W-:Y:S05]  /*7b90*/  BSYNC B1 ;  /* 0x0000000000017941 */ /* 0x000fea0003800000 */
.L_x_269:
        /* <DEDUP_REMOVED lines=8> */
.L_x_272:
[----:B------:R-:W-:Y:S05]  /*7c20*/  BSYNC B1 ;  /* 0x0000000000017941 */ /* 0x000fea0003800000 */
.L_x_271:
[----:B-1----:R-:W2:Y:S01]  /*7c30*/  LDL.LU R3, [R1+0x1e0] ;  /* 0x0001e00001037983 */ /* 0x002ea20000300800 */
[C---:B------:R-:W-:Y:S01]  /*7c40*/  ISETP.LT.OR P2, PT, R0.reuse, 0xf2, !P1 ;  /* 0x000000f20000780c */ /* 0x040fe20004f41670 */
[----:B------:R-:W-:Y:S01]  /*7c50*/  BSSY B1, `(.L_x_273) ;  /* 0x000000c000017945 */ /* 0x000fe20003800000 */
[----:B------:R-:W-:Y:S02]  /*7c60*/  ISETP.LT.OR P6, PT, R0, 0xf9, !P1 ;  /* 0x000000f90000780c */ /* 0x000fe40004fc1670 */
[----:B------:R-:W-:Y:S02]  /*7c70*/  IADD3 R161, P3, R158, 0x80, RZ ;  /* 0x000000809ea17810 */ /* 0x000fe40007f7e0ff */
        /* <DEDUP_REMOVED lines=9> */
.L_x_274:
[----:B------:R-:W-:Y:S05]  /*7d10*/  BSYNC B1 ;  /* 0x0000000000017941 */ /* 0x000fea0003800000 */
.L_x_273:
        /* <DEDUP_REMOVED lines=8> */
.L_x_276:
[----:B------:R-:W-:Y:S05]  /*7da0*/  BSYNC B1 ;  /* 0x0000000000017941 */ /* 0x000fea0003800000 */
.L_x_275:
        /* <DEDUP_REMOVED lines=8> */
.L_x_278:
[----:B------:R-:W-:Y:S05]  /*7e30*/  BSYNC B1 ;  /* 0x0000000000017941 */ /* 0x000fea0003800000 */
.L_x_277:
        /* <DEDUP_REMOVED lines=8> */
.L_x_280:
[----:B------:R-:W-:Y:S05]  /*7ec0*/  BSYNC B1 ;  /* 0x0000000000017941 */ /* 0x000fea0003800000 */
.L_x_279:
[----:B-1----:R-:W2:Y:S01]  /*7ed0*/  LDL.LU R3, [R1+0x1f0] ;  /* 0x0001f00001037983 */ /* 0x002ea20000300800 */
[----:B------:R-:W-:Y:S01]  /*7ee0*/  BSSY B1, `(.L_x_281) ;  /* 0x0000008000017945 */ /* 0x000fe20003800000 */
[----:B------:R-:W-:-:S04]  /*7ef0*/  IMAD.WIDE.U32 R158, R161, R20, R156 ;  /* 0x00000014a19e7225 */ /* 0x000fc800078e009c */
[----:B--2---:R-:W-:-:S05]  /*7f00*/  @!P6 IMAD R3, R3, R17, R2 ;  /* 0x000000110303e224 */ /* 0x004fca00078e0202 */
[----:B------:R1:W-:Y:S01]  /*7f10*/  @!P6 STG.E.U8 desc[UR36][R4.64+0xf8], R3 ;  /* 0x0000f8030400e986 */ /* 0x0003e2000c101124 */
[----:B------:R-:W-:Y:S05]  /*7f20*/  @P1 BRA `(.L_x_282) ;  /* 0x00000000000c1947 */ /* 0x000fea0003800000 */
[----:B------:R-:W1:Y:S02]  /*7f30*/  LDG.E.U8 R16, desc[UR36][R14.64+0xf9] ;  /* 0x0000f9240e107981 */ /* 0x000e64000c1e1100 */
[----:B-1----:R-:W-:-:S05]  /*7f40*/  PRMT R3, R16, 0x8880, RZ ;  /* 0x0000888010037816 */ /* 0x002fca00000000ff */
[----:B------:R-:W-:-:S07]  /*7f50*/  IMAD R2, R3, R18, RZ ;  /* 0x0000001203027224 */ /* 0x000fce00078e02ff */
.L_x_282:
[----:B------:R-:W-:Y:S05]  /*7f60*/  BSYNC B1 ;  /* 0x0000000000017941 */ /* 0x000fea0003800000 */
.L_x_281:
[----:B-1----:R-:W2:Y:S01]  /*7f70*/  LDL.LU R3, [R1+0x1f4] ;  /* 0x0001f40001037983 */ /* 0x002ea20000300800 */
[----:B------:R-:W-:Y:S01]  /*7f80*/  IMAD.WIDE.U32 R156, R161, R20, R152 ;  /* 0x00000014a19c7225 */ /* 0x000fe200078e0098 */
[----:B------:R-:W-:Y:S01]  /*7f90*/  ISETP.GE.AND P2, PT, R19, 0x81, PT ;  /* 0x000000811300780c */ /* 0x000fe20003f46270 */
[----:B------:R-:W-:Y:S01]  /*7fa0*/  BSSY B1, `(.L_x_283) ;  /* 0x000000e000017945 */ /* 0x000fe20003800000 */
[-C--:B------:R-:W-:Y:S01]  /*7fb0*/  IADD3 R154, P5, P4, R154, R22.reuse, R158 ;  /* 0x000000169a9a7210 */ /* 0x080fe20007cbe09e */
[----:B0-----:R-:W-:Y:S01]  /*7fc0*/  IMAD.X R15, RZ, RZ, UR9, P3 ;  /* 0x00000009ff0f7e24 */ /* 0x001fe200098e06ff */
[----:B------:R-:W-:Y:S02]  /*7fd0*/  ISETP.LT.OR P6, PT, R0, 0x1, !P2 ;  /* 0x000000010000780c */ /* 0x000fe400057c1670 */
[----:B------:R-:W-:Y:S01]  /*7fe0*/  IADD3 R14, P3, R156, R22, RZ ;  /* 0x000000169c0e7210 */ /* 0x000fe20007f7e0ff */
[----:B------:R-:W-:Y:S02]  /*7ff0*/  IMAD R20, R15, R20, RZ ;  /* 0x000000140f147224 */ /* 0x000fe400078e02ff */
[----:B--2---:R-:W-:-:S05]  /*8000*/  @!P1 IMAD R3, R3, R17, R2 ;  /* 0x0000001103039224 */ /* 0x004fca00078e0202 */
[----:B------:R0:W-:Y:S01]  /*8010*/  @!P1 STG.E.U8 desc[UR36][R4.64+0xf9], R3 ;  /* 0x0000f90304009986 */ /* 0x0001e2000c101124 */
[C---:B------:R-:W-:Y:S02]  /*8020*/  ISETP.LT.OR P1, PT, R0.reuse, 0xf9, !P0 ;  /* 0x000000f90000780c */ /* 0x040fe40004721670 */
[----:B------:R-:W-:-:S11]  /*8030*/  ISETP.LT.OR P0, PT, R0, 0xfa, !P0 ;  /* 0x000000fa0000780c */ /* 0x000fd60004701670 */
[----:B0-----:R-:W-:Y:S05]  /*8040*/  @P1 BRA `(.L_x_284) ;  /* 0x00000000000c1947 */ /* 0x001fea0003800000 */
[----:B------:R-:W2:Y:S02]  /*8050*/  LDG.E.U8 R16, desc[UR36][R12.64+0xf8] ;  /* 0x0000f8240c107981 */ /* 0x000ea4000c1e1100 */
[----:B--2---:R-:W-:-:S05]  /*8060*/  PRMT R3, R16, 0x8880, RZ ;  /* 0x0000888010037816 */ /* 0x004fca00000000ff */
[----:B------:R-:W-:-:S07]  /*8070*/  IMAD R2, R3, R18, RZ ;  /* 0x0000001203027224 */ /* 0x000fce00078e02ff */
.L_x_284:
[----:B------:R-:W-:Y:S05]  /*8080*/  BSYNC B1 ;  /* 0x0000000000017941 */ /* 0x000fea0003800000 */
.L_x_283:
[----:B------:R-:W2:Y:S01]  /*8090*/  LDL.LU R3, [R1+0x1f8] ;  /* 0x0001f80001037983 */ /* 0x000ea20000300800 */
[----:B------:R-:W-:Y:S01]  /*80a0*/  BSSY B1, `(.L_x_285) ;  /* 0x0000008000017945 */ /* 0x000fe20003800000 */
[----:B------:R-:W-:Y:S02]  /*80b0*/  IMAD R21, R161, R21, R20 ;  /* 0x00000015a1157224 */ /* 0x000fe400078e0214 */
[----:B--2---:R-:W-:-:S05]  /*80c0*/  @!P1 IMAD R3, R3, R17, R2 ;  /* 0x0000001103039224 */ /* 0x004fca00078e0202 */
[----:B------:R0:W-:Y:S01]  /*80d0*/  @!P1 STG.E.U8 desc[UR36][R10.64+0xf8], R3 ;  /* 0x0000f8030a009986 */ /* 0x0001e2000c101124 */
[----:B------:R-:W-:Y:S05]  /*80e0*/  @P0 BRA `(.L_x_286) ;  /* 0x00000000000c0947 */ /* 0x000fea0003800000 */
[----:B------:R-:W0:Y:S02]  /*80f0*/  LDG.E.U8 R16, desc[UR36][R12.64+0xf9] ;  /* 0x0000f9240c107981 */ /* 0x000e24000c1e1100 */
[----:B0-----:R-:W-:-:S05]  /*8100*/  PRMT R3, R16, 0x8880, RZ ;  /* 0x0000888010037816 */ /* 0x001fca00000000ff */
[----:B------:R-:W-:-:S07]  /*8110*/  IMAD R2, R3, R18, RZ ;  /* 0x0000001203027224 */ /* 0x000fce00078e02ff */
.L_x_286:
[----:B------:R-:W-:Y:S05]  /*8120*/  BSYNC B1 ;  /* 0x0000000000017941 */ /* 0x000fea0003800000 */
.L_x_285:
[----:B0-----:R-:W2:Y:S01]  /*8130*/  LDL.LU R3, [R1+0x1fc] ;  /* 0x0001fc0001037983 */ /* 0x001ea20000300800 */
[----:B------:R-:W-:Y:S01]  /*8140*/  BSSY B1, `(.L_x_287) ;  /* 0x0000009000017945 */ /* 0x000fe20003800000 */
[----:B------:R-:W-:Y:S01]  /*8150*/  IADD3.X R15, R23, R157, R21, P3, !PT ;  /* 0x0000009d170f7210 */ /* 0x000fe20001ffe415 */
[----:B------:R-:W-:Y:S02]  /*8160*/  IMAD.IADD R158, R21, 0x1, R159 ;  /* 0x00000001159e7824 */ /* 0x000fe400078e029f */
[----:B--2---:R-:W-:-:S05]  /*8170*/  @!P0 IMAD R3, R3, R17, R2 ;  /* 0x0000001103038224 */ /* 0x004fca00078e0202 */
[----:B------:R0:W-:Y:S01]  /*8180*/  @!P0 STG.E.U8 desc[UR36][R10.64+0xf9], R3 ;  /* 0x0000f9030a008986 */ /* 0x0001e2000c101124 */
[----:B------:R-:W-:Y:S05]  /*8190*/  @P6 BRA `(.L_x_288) ;  /* 0x00000000000c6947 */ /* 0x000fea0003800000 */
[----:B------:R-:W0:Y:S02]  /*81a0*/  LDG.E.U8 R16, desc[UR36][R14.64] ;  /* 0x000000240e107981 */ /* 0x000e24000c1e1100 */
[----:B0-----:R-:W-:-:S05]  /*81b0*/  PRMT R3, R16, 0x8880, RZ ;  /* 0x0000888010037816 */ /* 0x001fca00000000ff */
[----:B------:R-:W-:-:S07]  /*81c0*/  IMAD R2, R3, R18, RZ ;  /* 0x0000001203027224 */ /* 0x000fce00078e02ff */
.L_x_288:
[----:B------:R-:W-:Y:S05]  /*81d0*/  BSYNC B1 ;  /* 0x0000000000017941 */ /* 0x000fea0003800000 */
.L_x_287:
[----:B------:R-:W-:Y:S01]  /*81e0*/  ISETP.LT.OR P3, PT, R0, 0x2, !P2 ;  /* 0x000000020000780c */ /* 0x000fe20005761670 */
[----:B0-----:R-:W-:Y:S01]  /*81f0*/  @!P6 IMAD R3, R24, R17, R2 ;  /* 0x000000111803e224 */ /* 0x001fe200078e0202 */
[----:B------:R-:W-:Y:S01]  /*8200*/  ISETP.GE.AND P0, PT, R19, 0x89, PT ;  /* 0x000000891300780c */ /* 0x000fe20003f06270 */
[----:B------:R-:W-:Y:S01]  /*8210*/  BSSY B1, `(.L_x_289) ;  /* 0x000000b000017945 */ /* 0x000fe20003800000 */
[----:B------:R-:W-:Y:S02]  /*8220*/  IADD3.X R155, R153, R23, R158, P5, P4 ;  /* 0x00000017999b7210 */ /* 0x000fe40002fe849e */
[----:B------:R0:W-:Y:S01]  /*8230*/  @!P6 STG.E.U8 desc[UR36][R6.64], R3 ;  /* 0x000000030600e986 */ /* 0x0001e2000c101124 */
[C---:B------:R-:W-:Y:S02]  /*8240*/  ISETP.LT.OR P4, PT, R0.reuse, 0x1, !P0 ;  /* 0x000000010000780c */ /* 0x040fe40004781670 */
[C---:B------:R-:W-:Y:S02]  /*8250*/  ISETP.LT.OR P5, PT, R0.reuse, 0x2, !P0 ;  /* 0x000000020000780c */ /* 0x040fe400047a1670 */
[----:B------:R-:W-:-:S02]  /*8260*/  ISETP.LT.OR P6, PT, R0, 0x9, !P2 ;  /* 0x000000090000780c */ /* 0x000fc400057c1670 */
[----:B------:R-:W-:Y:S01]  /*8270*/  ISETP.LT.OR P1, PT, R0, 0xa, !P2 ;  /* 0x0000000a0000780c */ /* 0x000fe20005721670 */
[----:B------:R-:W-:-:S12]  /*8280*/  @P3 BRA `(.L_x_290) ;  /* 0x00000000000c3947 */ /* 0x000fd80003800000 */
[----:B------:R-:W0:Y:S02]  /*8290*/  LDG.E.U8 R16, desc[UR36][R14.64+0x1] ;  /* 0x000001240e107981 */ /* 0x000e24000c1e1100 */
[----:B0-----:R-:W-:-:S05]  /*82a0*/  PRMT R3, R16, 0x8880, RZ ;  /* 0x0000888010037816 */ /* 0x001fca00000000ff */
[----:B------:R-:W-:-:S07]  /*82b0*/  IMAD R2, R3, R18, RZ ;  /* 0x0000001203027224 */ /* 0x000fce00078e02ff */
.L_x_290:
[----:B------:R-:W-:Y:S05]  /*82c0*/  BSYNC B1 ;  /* 0x0000000000017941 */ /* 0x000fea0003800000 */
.L_x_289:
[----:B------:R-:W-:Y:S01]  /*82d0*/  @!P3 IMAD R25, R25, R17, R2 ;  /* 0x000000111919b224 */ /* 0x000fe200078e0202 */
[----:B------:R-:W-:Y:S04]  /*82e0*/  BSSY B1, `(.L_x_291) ;  /* 0x0000006000017945 */ /* 0x000fe80003800000 */
[----:B------:R1:W-:Y:S01]  /*82f0*/  @!P3 STG.E.U8 desc[UR36][R6.64+0x1], R25 ;  /* 0x000001190600b986 */ /* 0x0003e2000c101124 */
[----:B------:R-:W-:Y:S05]  /*8300*/  @P4 BRA `(.L_x_292) ;  /* 0x00000000000c4947 */ /* 0x000fea0003800000 */
[----:B------:R-:W0:Y:S02]  /*8310*/  LDG.E.U8 R16, desc[UR36][R154.64] ;  /* 0x000000249a107981 */ /* 0x000e24000c1e1100 */
[----:B0-----:R-:W-:-:S05]  /*8320*/  PRMT R3, R16, 0x8880, RZ ;  /* 0x0000888010037816 */ /* 0x001fca00000000ff */
[----:B------:R-:W-:-:S07]  /*8330*/  IMAD R2, R3, R18, RZ ;  /* 0x0000001203027224 */ /* 0x000fce00078e02ff */
.L_x_292:
[----:B------:R-:W-:Y:S05]  /*8340*/  BSYNC B1 ;  /* 0x0000000000017941 */ /* 0x000fea0003800000 */
.L_x_291:
[----:B0-----:R-:W-:Y:S01]  /*8350*/  @!P4 IMAD R3, R26, R17, R2 ;  /* 0x000000111a03c224 */ /* 0x001fe200078e0202 */
[----:B------:R-:W-:Y:S04]  /*8360*/  BSSY B1, `(.L_x_293) ;  /* 0x0000006000017945 */ /* 0x000fe80003800000 */
[----:B------:R0:W-:Y:S01]  /*8370*/  @!P4 STG.E.U8 desc[UR36][R8.64], R3 ;  /* 0x000000030800c986 */ /* 0x0001e2000c101124 */
[----:B------:R-:W-:Y:S05]  /*8380*/  @P5 BRA `(.L_x_294) ;  /* 0x00000000000c5947 */ /* 0x000fea0003800000 */
[----:B------:R-:W0:Y:S02]  /*8390*/  LDG.E.U8 R16, desc[UR36][R154.64+0x1] ;  /* 0x000001249a107981 */ /* 0x000e24000c1e1100 */
[----:B0-----:R-:W-:-:S05]  /*83a0*/  PRMT R3, R16, 0x8880, RZ ;  /* 0x0000888010037816 */ /* 0x001fca00000000ff */
[----:B------:R-:W-:-:S07]  /*83b0*/  IMAD R2, R3, R18, RZ ;  /* 0x0000001203027224 */ /* 0x000fce00078e02ff */
.L_x_294:
[----:B------:R-:W-:Y:S05]  /*83c0*/  BSYNC B1 ;  /* 0x0000000000017941 */ /* 0x000fea0003800000 */
.L_x_293:
[----:B------:R-:W-:Y:S01]  /*83d0*/  @!P5 IMAD R27, R27, R17, R2 ;  /* 0x000000111b1bd224 */ /* 0x000fe200078e0202 */
[----:B------:R-:W-:Y:S04]  /*83e0*/  BSSY B1, `(.L_x_295) ;  /* 0x0000006000017945 */ /* 0x000fe80003800000 */
[----:B------:R2:W-:Y:S01]  /*83f0*/  @!P5 STG.E.U8 desc[UR36][R8.64+0x1], R27 ;  /* 0x0000011b0800d986 */ /* 0x0005e2000c101124 */
[----:B------:R-:W-:Y:S05]  /*8400*/  @P6 BRA `(.L_x_296) ;  /* 0x00000000000c6947 */ /* 0x000fea0003800000 */
[----:B------:R-:W0:Y:S02]  /*8410*/  LDG.E.U8 R16, desc[UR36][R14.64+0x8] ;  /* 0x000008240e107981 */ /* 0x000e24000c1e1100 */
[----:B0-----:R-:W-:-:S05]  /*8420*/  PRMT R3, R16, 0x8880, RZ ;  /* 0x0000888010037816 */ /* 0x001fca00000000ff */
[----:B------:R-:W-:-:S07]  /*8430*/  IMAD R2, R3, R18, RZ ;  /* 0x0000001203027224 */ /* 0x000fce00078e02ff */
.L_x_296:
[----:B------:R-:W-:Y:S05]  /*8440*/  BSYNC B1 ;  /* 0x0000000000017941 */ /* 0x000fea0003800000 */
.L_x_295:
[----:B0-----:R-:W-:Y:S01]  /*8450*/  @!P6 IMAD R3, R28, R17, R2 ;  /* 0x000000111c03e224 */ /* 0x001fe200078e0202 */
[----:B------:R-:W-:Y:S04]  /*8460*/  BSSY B1, `(.L_x_297) ;  /* 0x0000006000017945 */ /* 0x000fe80003800000 */
[----:B------:R0:W-:Y:S01]  /*8470*/  @!P6 STG.E.U8 desc[UR36][R6.64+0x8], R3 ;  /* 0x000008030600e986 */ /* 0x0001e2000c101124 */
[----:B------:R-:W-:Y:S05]  /*8480*/  @P1 BRA `(.L_x_298) ;  /* 0x00000000000c1947 */ /* 0x000fea0003800000 */
[----:B------:R-:W0:Y:S02]  /*8490*/  LDG.E.U8 R16, desc[UR36][R14.64+0x9] ;  /* 0x000009240e107981 */ /* 0x000e24000c1e1100 */
[----:B0-----:R-:W-:-:S05]  /*84a0*/  PRMT R3, R16, 0x8880, RZ ;  /* 0x0000888010037816 */ /* 0x001fca00000000ff */
[----:B------:R-:W-:-:S07]  /*84b0*/  IMAD R2, R3, R18, RZ ;  /* 0x0000001203027224 */ /* 0x000fce00078e02ff */
.L_x_298:
[----:B------:R-:W-:Y:S05]  /*84c0*/  BSYNC B1 ;  /* 0x0000000000017941 */ /* 0x000fea0003800000 */
.L_x_297:
[C---:B------:R-:W-:Y:S01]  /*84d0*/  ISETP.LT.OR P4, PT, R0.reuse, 0x9, !P0 ;  /* 0x000000090000780c */ /* 0x040fe20004781670 */
[----:B------:R-:W-:Y:S01]  /*84e0*/  @!P1 IMAD R29, R29, R17, R2 ;  /* 0x000000111d1d9224 */ /* 0x000fe200078e0202 */
[----:B------:R-:W-:Y:S01]  /*84f0*/  BSSY B1, `(.L_x_299) ;  /* 0x000000a000017945 */ /* 0x000fe20003800000 */
[C---:B------:R-:W-:Y:S02]  /*8500*/  ISETP.LT.OR P3, PT, R0.reuse, 0xa, !P0 ;  /* 0x0000000a0000780c */ /* 0x040fe40004761670 */
[C---:B------:R-:W-:Y:S01]  /*8510*/  ISETP.LT.OR P5, PT, R0.reuse, 0x11, !P2 ;  /* 0x000000110000780c */ /* 0x040fe200057a1670 */
[----:B------:R3:W-:Y:S01]  /*8520*/  @!P1 STG.E.U8 desc[UR36][R6.64+0x9], R29 ;  /* 0x0000091d06009986 */ /* 0x0007e2000c101124 */
[C---:B------:R-:W-:Y:S02]  /*8530*/  ISETP.LT.OR P6, PT, R0.reuse, 0x12, !P2 ;  /* 0x000000120000780c */ /* 0x040fe400057c1670 */
[----:B------:R-:W-:-:S04]  /*8540*/  ISETP.LT.OR P1, PT, R0, 0x11, !P0 ;  /* 0x000000110000780c */ /* 0x000fc80004721670 */
[----:B------:R-:W-:Y:S09]  /*8550*/  @P4 BRA `(.L_x_300) ;  /* 0x00000000000c4947 */ /* 0x000ff20003800000 */
[----:B------:R-:W0:Y:S02]  /*8560*/  LDG.E.U8 R16, desc[UR36][R154.64+0x8] ;  /* 0x000008249a107981 */ /* 0x000e24000c1e1100 */
[----:B0-----:R-:W-:-:S05]  /*8570*/  PRMT R3, R16, 0x8880, RZ ;  /* 0x0000888010037816 */ /* 0x001fca00000000ff */
[----:B------:R-:W-:-:S07]  /*8580*/  IMAD R2, R3, R18, RZ ;  /* 0x0000001203027224 */ /* 0x000fce00078e02ff */
.L_x_300:
[----:B------:R-:W-:Y:S05]  /*8590*/  BSYNC B1 ;  /* 0x0000000000017941 */ /* 0x000fea0003800000 */
.L_x_299:
[----:B0-----:R-:W-:Y:S01]  /*85a0*/  @!P4 IMAD R3, R30, R17, R2 ;  /* 0x000000111e03c224 */ /* 0x001fe200078e0202 */
[----:B------:R-:W-:Y:S04]  /*85b0*/  BSSY B1, `(.L_x_301) ;  /* 0x0000006000017945 */ /* 0x000fe80003800000 */
[----:B------:R0:W-:Y:S01]  /*85c0*/  @!P4 STG.E.U8 desc[UR36][R8.64+0x8], R3 ;  /* 0x000008030800c986 */ /* 0x0001e2000c101124 */
[----:B------:R-:W-:Y:S05]  /*85d0*/  @P3 BRA `(.L_x_302) ;  /* 0x00000000000c3947 */ /* 0x000fea0003800000 */
[----:B------:R-:W0:Y:S02]  /*85e0*/  LDG.E.U8 R16, desc[UR36][R154.64+0x9] ;  /* 0x000009249a107981 */ /* 0x000e24000c1e1100 */
[----:B0-----:R-:W-:-:S05]  /*85f0*/  PRMT R3, R16, 0x8880, RZ ;  /* 0x0000888010037816 */ /* 0x001fca00000000ff */
[----:B------:R-:W-:-:S07]  /*8600*/  IMAD R2, R3, R18, RZ ;  /* 0x0000001203027224 */ /* 0x000fce00078e02ff */
.L_x_302:
[----:B------:R-:W-:Y:S05]  /*8610*/  BSYNC B1 ;  /* 0x0000000000017941 */ /* 0x000fea0003800000 */
.L_x_301:
[----:B------:R-:W-:Y:S01]  /*8620*/  @!P3 IMAD R31, R31, R17, R2 ;  /* 0x000000111f1fb224 */ /* 0x000fe200078e0202 */
[----:B------:R-:W-:Y:S04]  /*8630*/  BSSY B1, `(.L_x_303) ;  /* 0x0000006000017945 */ /* 0x000fe80003800000 */
[----:B------:R4:W-:Y:S01]  /*8640*/  @!P3 STG.E.U8 desc[UR36][R8.64+0x9], R31 ;  /* 0x0000091f0800b986 */ /* 0x0009e2000c101124 */
[----:B------:R-:W-:Y:S05]  /*8650*/  @P5 BRA `(.L_x_304) ;  /* 0x00000000000c5947 */ /* 0x000fea0003800000 */
[----:B------:R-:W0:Y:S02]  /*8660*/  LDG.E.U8 R16, desc[UR36][R14.64+0x10] ;  /* 0x000010240e107981 */ /* 0x000e24000c1e1100 */
[----:B0-----:R-:W-:-:S05]  /*8670*/  PRMT R3, R16, 0x8880, RZ ;  /* 0x0000888010037816 */ /* 0x001fca00000000ff */
[----:B------:R-:W-:-:S07]  /*8680*/  IMAD R2, R3, R18, RZ ;  /* 0x0000001203027224 */ /* 0x000fce00078e02ff */
.L_x_304:
[----:B------:R-:W-:Y:S05]  /*8690*/  BSYNC B1 ;  /* 0x0000000000017941 */ /* 0x000fea0003800000 */
.L_x_303:
[----:B0-----:R-:W-:Y:S01]  /*86a0*/  @!P5 IMAD R3, R32, R17, R2 ;  /* 0x000000112003d224 */ /* 0x001fe200078e0202 */
[----:B------:R-:W-:Y:S04]  /*86b0*/  BSSY B1, `(.L_x_305) ;  /* 0x0000006000017945 */ /* 0x000fe80003800000 */
[----:B------:R0:W-:Y:S01]  /*86c0*/  @!P5 STG.E.U8 desc[UR36][R6.64+0x10], R3 ;  /* 0x000010030600d986 */ /* 0x0001e2000c101124 */
[----:B------:R-:W-:Y:S05]  /*86d0*/  @P6 BRA `(.L_x_306) ;  /* 0x00000000000c6947 */ /* 0x000fea0003800000 */
[----:B------:R-:W0:Y:S02]  /*86e0*/  LDG.E.U8 R16, desc[UR36][R14.64+0x11] ;  /* 0x000011240e107981 */ /* 0x000e24000c1e1100 */
[----:B0-----:R-:W-:-:S05]  /*86f0*/  PRMT R3, R16, 0x8880, RZ ;  /* 0x0000888010037816 */ /* 0x001fca00000000ff */
[----:B------:R-:W-:-:S07]  /*8700*/  IMAD R2, R3, R18, RZ ;  /* 0x0000001203027224 */ /* 0x000fce00078e02ff */
.L_x_306:
[----:B------:R-:W-:Y:S05]  /*8710*/  BSYNC B1 ;  /* 0x0000000000017941 */ /* 0x000fea0003800000 */
.L_x_305:
[----:B------:R-:W-:Y:S01]  /*8720*/  @!P6 IMAD R33, R33, R17, R2 ;  /* 0x000000112121e224 */ /* 0x000fe200078e0202 */
[----:B------:R-:W-:Y:S04]  /*8730*/  BSSY B1, `(.L_x_307) ;  /* 0x0000006000017945 */ /* 0x000fe80003800000 */
[----:B------:R0:W-:Y:S01]  /*8740*/  @!P6 STG.E.U8 desc[UR36][R6.64+0x11], R33 ;  /* 0x000011210600e986 */ /* 0x0001e2000c101124 */
[----:B------:R-:W-:Y:S05]  /*8750*/  @P1 BRA `(.L_x_308) ;  /* 0x00000000000c1947 */ /* 0x000fea0003800000 */
[----:B------:R-:W0:Y:S02]  /*8760*/  LDG.E.U8 R16, desc[UR36][R154.64+0x10] ;  /* 0x000010249a107981 */ /* 0x000e24000c1e1100 */
[----:B0-----:R-:W-:-:S05]  /*8770*/  PRMT R3, R16, 0x8880, RZ ;  /* 0x0000888010037816 */ /* 0x001fca00000000ff */
[----:B------:R-:W-:-:S07]  /*8780*/  IMAD R2, R3, R18, RZ ;  /* 0x0000001203027224 */ /* 0x000fce00078e02ff */
.L_x_308:
[----:B------:R-:W-:Y:S05]  /*8790*/  BSYNC B1 ;  /* 0x0000000000017941 */ /* 0x000fea0003800000 */
.L_x_307:
[----:B------:R-:W-:Y:S01]  /*87a0*/  ISETP.LT.OR P4, PT, R0, 0x12, !P0 ;  /* 0x000000120000780c */ /* 0x000fe20004781670 */
[----:B0-----:R-:W-:Y:S01]  /*87b0*/  @!P1 IMAD R3, R34, R17, R2 ;  /* 0x0000001122039224 */ /* 0x001fe200078e0202 */
        /* <DEDUP_REMOVED lines=10> */
.L_x_310:
[----:B------:R-:W-:Y:S05]  /*8860*/  BSYNC B1 ;  /* 0x0000000000017941 */ /* 0x000fea0003800000 */
.L_x_309:
[----:B------:R-:W-:Y:S01]  /*8870*/  @!P4 IMAD R35, R35, R17, R2 ;  /* 0x000000112323c224 */ /* 0x000fe200078e0202 */
[----:B------:R-:W-:Y:S04]  /*8880*/  BSSY B1, `(.L_x_311) ;  /* 0x0000006000017945 */ /* 0x000fe80003800000 */
[----:B------:R0:W-:Y:S01]  /*8890*/  @!P4 STG.E.U8 desc[UR36][R8.64+0x11], R35 ;  /* 0x000011230800c986 */ /* 0x0001e2000c101124 */
[----:B------:R-:W-:Y:S05]  /*88a0*/  @P3 BRA `(.L_x_312) ;  /* 0x00000000000c3947 */ /* 0x000fea0003800000 */
[----:B------:R-:W0:Y:S02]  /*88b0*/  LDG.E.U8 R16, desc[UR36][R14.64+0x18] ;  /* 0x000018240e107981 */ /* 0x000e24000c1e1100 */
[----:B0-----:R-:W-:-:S05]  /*88c0*/  PRMT R3, R16, 0x8880, RZ ;  /* 0x0000888010037816 */ /* 0x001fca00000000ff */
[----:B------:R-:W-:-:S07]  /*88d0*/  IMAD R2, R3, R18, RZ ;  /* 0x0000001203027224 */ /* 0x000fce00078e02ff */
.L_x_312:
[----:B------:R-:W-:Y:S05]  /*88e0*/  BSYNC B1 ;  /* 0x0000000000017941 */ /* 0x000fea0003800000 */
.L_x_311:
[----:B0-----:R-:W-:Y:S01]  /*88f0*/  @!P3 IMAD R3, R36, R17, R2 ;  /* 0x000000112403b224 */ /* 0x001fe200078e0202 */
[----:B------:R-:W-:Y:S04]  /*8900*/  BSSY B1, `(.L_x_313) ;  /* 0x0000006000017945 */ /* 0x000fe80003800000 */
[----:B------:R0:W-:Y:S01]  /*8910*/  @!P3 STG.E.U8 desc[UR36][R6.64+0x18], R3 ;  /* 0x000018030600b986 */ /* 0x0001e2000c101124 */
[----:B------:R-:W-:Y:S05]  /*8920*/  @P5 BRA `(.L_x_314) ;  /* 0x00000000000c5947 */ /* 0x000fea0003800000 */
[----:B------:R-:W0:Y:S02]  /*8930*/  LDG.E.U8 R16, desc[UR36][R14.64+0x19] ;  /* 0x000019240e107981 */ /* 0x000e24000c1e1100 */
[----:B0-----:R-:W-:-:S05]  /*8940*/  PRMT R3, R16, 0x8880, RZ ;  /* 0x0000888010037816 */ /* 0x001fca00000000ff */
[----:B------:R-:W-:-:S07]  /*8950*/  IMAD R2, R3, R18, RZ ;  /* 0x0000001203027224 */ /* 0x000fce00078e02ff */
.L_x_314:
[----:B------:R-:W-:Y:S05]  /*8960*/  BSYNC B1 ;  /* 0x0000000000017941 */ /* 0x000fea0003800000 */
.L_x_313:
[----:B------:R-:W-:Y:S01]  /*8970*/  @!P5 IMAD R37, R37, R17, R2 ;  /* 0x000000112525d224 */ /* 0x000fe200078e0202 */
[----:B------:R-:W-:Y:S04]  /*8980*/  BSSY B1, `(.L_x_315) ;  /* 0x0000006000017945 */ /* 0x000fe80003800000 */
[----:B------:R0:W-:Y:S01]  /*8990*/  @!P5 STG.E.U8 desc[UR36][R6.64+0x19], R37 ;  /* 0x000019250600d986 */ /* 0x0001e2000c101124 */
[----:B------:R-:W-:Y:S05]  /*89a0*/  @P6 BRA `(.L_x_316) ;  /* 0x00000000000c6947 */ /* 0x000fea0003800000 */
[----:B------:R-:W0:Y:S02]  /*89b0*/  LDG.E.U8 R16, desc[UR36][R154.64+0x18] ;  /* 0x000018249a107981 */ /* 0x000e24000c1e1100 */
[----:B0-----:R-:W-:-:S05]  /*89c0*/  PRMT R3, R16, 0x8880, RZ ;  /* 0x0000888010037816 */ /* 0x001fca00000000ff */
[----:B------:R-:W-:-:S07]  /*89d0*/  IMAD R2, R3, R18, RZ ;  /* 0x0000001203027224 */ /* 0x000fce00078e02ff */
.L_x_316:
[----:B------:R-:W-:Y:S05]  /*89e0*/  BSYNC B1 ;  /* 0x0000000000017941 */ /* 0x000fea0003800000 */
.L_x_315:
[----:B0-----:R-:W-:Y:S01]  /*89f0*/  @!P6 IMAD R3, R38, R17, R2 ;  /* 0x000000112603e224 */ /* 0x001fe200078e0202 */
[----:B------:R-:W-:Y:S04]  /*8a00*/  BSSY B1, `(.L_x_317) ;  /* 0x0000006000017945 */ /* 0x000fe80003800000 */
[----:B------:R0:W-:Y:S01]  /*8a10*/  @!P6 STG.E.U8 desc[UR36][R8.64+0x18], R3 ;  /* 0x000018030800e986 */ /* 0x0001e2000c101124 */
[----:B------:R-:W-:Y:S05]  /*8a20*/  @P1 BRA `(.L_x_318) ;  /* 0x00000000000c1947 */ /* 0x000fea0003800000 */
[----:B------:R-:W0:Y:S02]  /*8a30*/  LDG.E.U8 R16, desc[UR36][R154.64+0x19] ;  /* 0x000019249a107981 */ /* 0x000e24000c1e1100 */
[----:B0-----:R-:W-:-:S05]  /*8a40*/  PRMT R3, R16, 0x8880, RZ ;  /* 0x0000888010037816 */ /* 0x001fca00000000ff */
[----:B------:R-:W-:-:S07]  /*8a50*/  IMAD R2, R3, R18, RZ ;  /* 0x0000001203027224 */ /* 0x000fce00078e02ff */
.L_x_318:
[----:B------:R-:W-:Y:S05]  /*8a60*/  BSYNC B1 ;  /* 0x0000000000017941 */ /* 0x000fea0003800000 */
.L_x_317:
        /* <DEDUP_REMOVED lines=12> */
.L_x_320:
[----:B------:R-:W-:Y:S05]  /*8b30*/  BSYNC B1 ;  /* 0x0000000000017941 */ /* 0x000fea0003800000 */
.L_x_319:
[----:B0-----:R-:W-:Y:S01]  /*8b40*/  @!P4 IMAD R3, R40, R17, R2 ;  /* 0x000000112803c224 */ /* 0x001fe200078e0202 */
[----:B------:R-:W-:Y:S04]  /*8b50*/  BSSY B1, `(.L_x_321) ;  /* 0x0000006000017945 */ /* 0x000fe80003800000 */
[----:B------:R0:W-:Y:S01]  /*8b60*/  @!P4 STG.E.U8 desc[UR36][R6.64+0x20], R3 ;  /* 0x000020030600c986 */ /* 0x0001e2000c101124 */
[----:B------:R-:W-:Y:S05]  /*8b70*/  @P3 BRA `(.L_x_322) ;  /* 0x00000000000c3947 */ /* 0x000fea0003800000 */
[----:B------:R-:W0:Y:S02]  /*8b80*/  LDG.E.U8 R16, desc[UR36][R14.64+0x21] ;  /* 0x000021240e107981 */ /* 0x000e24000c1e1100 */
[----:B0-----:R-:W-:-:S05]  /*8b90*/  PRMT R3, R16, 0x8880, RZ ;  /* 0x0000888010037816 */ /* 0x001fca00000000ff */
[----:B------:R-:W-:-:S07]  /*8ba0*/  IMAD R2, R3, R18, RZ ;  /* 0x0000001203027224 */ /* 0x000fce00078e02ff */
.L_x_322:
[----:B------:R-:W-:Y:S05]  /*8bb0*/  BSYNC B1 ;  /* 0x0000000000017941 */ /* 0x000fea0003800000 */
.L_x_321:
[----:B------:R-:W-:Y:S01]  /*8bc0*/  @!P3 IMAD R41, R41, R17, R2 ;  /* 0x000000112929b224 */ /* 0x000fe200078e0202 */
[----:B------:R-:W-:Y:S04]  /*8bd0*/  BSSY B1, `(.L_x_323) ;  /* 0x0000006000017945 */ /* 0x000fe80003800000 */
[----:B------:R0:W-:Y:S01]  /*8be0*/  @!P3 STG.E.U8 desc[UR36][R6.64+0x21], R41 ;  /* 0x000021290600b986 */ /* 0x0001e2000c101124 */
[----:B------:R-:W-:Y:S05]  /*8bf0*/  @P5 BRA `(.L_x_324) ;  /* 0x00000000000c5947 */ /* 0x000fea0003800000 */
[----:B------:R-:W0:Y:S02]  /*8c00*/  LDG.E.U8 R16, desc[UR36][R154.64+0x20] ;  /* 0x000020249a107981 */ /* 0x000e24000c1e1100 */
[----:B0-----:R-:W-:-:S05]  /*8c10*/  PRMT R3, R16, 0x8880, RZ ;  /* 0x0000888010037816 */ /* 0x001fca00000000ff */
[----:B------:R-:W-:-:S07]  /*8c20*/  IMAD R2, R3, R18, RZ ;  /* 0x0000001203027224 */ /* 0x000fce00078e02ff */
.L_x_324:
[----:B------:R-:W-:Y:S05]  /*8c30*/  BSYNC B1 ;  /* 0x0000000000017941 */ /* 0x000fea0003800000 */
.L_x_323:
[----:B0-----:R-:W-:Y:S01]  /*8c40*/  @!P5 IMAD R3, R42, R17, R2 ;  /* 0x000000112a03d224 */ /* 0x001fe200078e0202 */
[----:B------:R-:W-:Y:S04]  /*8c50*/  BSSY B1, `(.L_x_325) ;  /* 0x0000006000017945 */ /* 0x000fe80003800000 */
[----:B------:R0:W-:Y:S01]  /*8c60*/  @!P5 STG.E.U8 desc[UR36][R8.64+0x20], R3 ;  /* 0x000020030800d986 */ /* 0x0001e2000c101124 */
[----:B------:R-:W-:Y:S05]  /*8c70*/  @P6 BRA `(.L_x_326) ;  /* 0x00000000000c6947 */ /* 0x000fea0003800000 */
[----:B------:R-:W0:Y:S02]  /*8c80*/  LDG.E.U8 R16, desc[UR36][R154.64+0x21] ;  /* 0x000021249a107981 */ /* 0x000e24000c1e1100 */
[----:B0-----:R-:W-:-:S05]  /*8c90*/  PRMT R3, R16, 0x8880, RZ ;  /* 0x0000888010037816 */ /* 0x001fca00000000ff */
[----:B------:R-:W-:-:S07]  /*8ca0*/  IMAD R2, R3, R18, RZ ;  /* 0x0000001203027224 */ /* 0x000fce00078e02ff */
.L_x_326:
[----:B------:R-:W-:Y:S05]  /*8cb0*/  BSYNC B1 ;  /* 0x0000000000017941 */ /* 0x000fea0003800000 */
.L_x_325:
[----:B------:R-:W-:Y:S01]  /*8cc0*/  @!P6 IMAD R43, R43, R17, R2 ;  /* 0x000000112b2be224 */ /* 0x000fe200078e0202 */
[----:B------:R-:W-:Y:S04]  /*8cd0*/  BSSY B1, `(.L_x_327) ;  /* 0x0000006000017945 */ /* 0x000fe80003800000 */
[----:B------:R0:W-:Y:S01]  /*8ce0*/  @!P6 STG.E.U8 desc[UR36][R8.64+0x21], R43 ;  /* 0x0000212b0800e986 */ /* 0x0001e2000c101124 */
[----:B------:R-:W-:Y:S05]  /*8cf0*/  @P1 BRA `(.L_x_328) ;  /* 0x00000000000c1947 */ /* 0x000fea0003800000 */
[----:B------:R-:W0:Y:S02]  /*8d00*/  LDG.E.U8 R16, desc[UR36][R14.64+0x28] ;  /* 0x000028240e107981 */ /* 0x000e24000c1e1100 */
[----:B0-----:R-:W-:-:S05]  /*8d10*/  PRMT R3, R16, 0x8880, RZ ;  /* 0x0000888010037816 */ /* 0x001fca00000000ff */
[----:B------:R-:W-:-:S07]  /*8d20*/  IMAD R2, R3, R18, RZ ;  /* 0x0000001203027224 */ /* 0x000fce00078e02ff */
.L_x_328:
[----:B------:R-:W-:Y:S05]  /*8d30*/  BSYNC B1 ;  /* 0x0000000000017941 */ /* 0x000fea0003800000 */
.L_x_327:
        /* <DEDUP_REMOVED lines=12> */
.L_x_330:
[----:B------:R-:W-:Y:S05]  /*8e00*/  BSYNC B1 ;  /* 0x0000000000017941 */ /* 0x000fea0003800000 */
.L_x_329:
[----:B------:R-:W-:Y:S01]  /*8e10*/  @!P4 IMAD R45, R45, R17, R2 ;  /* 0x000000112d2dc224 */ /* 0x000fe200078e0202 */
[----:B------:R-:W-:Y:S04]  /*8e20*/  BSSY B1, `(.L_x_331) ;  /* 0x0000006000017945 */ /* 0x000fe80003800000 */
[----:B------:R0:W-:Y:S01]  /*8e30*/  @!P4 STG.E.U8 desc[UR36][R6.64+0x29], R45 ;  /* 0x0000292d0600c986 */ /* 0x0001e2000c101124 */
[----:B------:R-:W-:Y:S05]  /*8e40*/  @P3 BRA `(.L_x_332) ;  /* 0x00000000000c3947 */ /* 0x000fea0003800000 */
[----:B------:R-:W0:Y:S02]  /*8e50*/  LDG.E.U8 R16, desc[UR36][R154.64+0x28] ;  /* 0x000028249a107981 */ /* 0x000e24000c1e1100 */
[----:B0-----:R-:W-:-:S05]  /*8e60*/  PRMT R3, R16, 0x8880, RZ ;  /* 0x0000888010037816 */ /* 0x001fca00000000ff */
[----:B------:R-:W-:-:S07]  /*8e70*/  IMAD R2, R3, R18, RZ ;  /* 0x0000001203027224 */ /* 0x000fce00078e02ff */
.L_x_332:
[----:B------:R-:W-:Y:S05]  /*8e80*/  BSYNC B1 ;  /* 0x0000000000017941 */ /* 0x000fea0003800000 */
.L_x_331:
[----:B0-----:R-:W-:Y:S01]  /*8e90*/  @!P3 IMAD R3, R46, R17, R2 ;  /* 0x000000112e03b224 */ /* 0x001fe200078e0202 */
[----:B------:R-:W-:Y:S04]  /*8ea0*/  BSSY B1, `(.L_x_333) ;  /* 0x0000006000017945 */ /* 0x000fe80003800000 */
[----:B------:R0:W-:Y:S01]  /*8eb0*/  @!P3 STG.E.U8 desc[UR36][R8.64+0x28], R3 ;  /* 0x000028030800b986 */ /* 0x0001e2000c101124 */
[----:B------:R-:W-:Y:S05]  /*8ec0*/  @P5 BRA `(.L_x_334) ;  /* 0x00000000000c5947 */ /* 0x000fea0003800000 */
[----:B------:R-:W0:Y:S02]  /*8ed0*/  LDG.E.U8 R16, desc[UR36][R154.64+0x29] ;  /* 0x000029249a107981 */ /* 0x000e24000c1e1100 */
[----:B0-----:R-:W-:-:S05]  /*8ee0*/  PRMT R3, R16, 0x8880, RZ ;  /* 0x0000888010037816 */ /* 0x001fca00000000ff */
[----:B------:R-:W-:-:S07]  /*8ef0*/  IMAD R2, R3, R18, RZ ;  /* 0x0000001203027224 */ /* 0x000fce00078e02ff */
.L_x_334:
[----:B------:R-:W-:Y:S05]  /*8f00*/  BSYNC B1 ;  /* 0x0000000000017941 */ /* 0x000fea0003800000 */
.L_x_333:
[----:B------:R-:W-:Y:S01]  /*8f10*/  @!P5 IMAD R47, R47, R17, R2 ;  /* 0x000000112f2fd224 */ /* 0x000fe200078e0202 */
[----:B------:R-:W-:Y:S04]  /*8f20*/  BSSY B1, `(.L_x_335) ;  /* 0x0000006000017945 */ /* 0x000fe80003800000 */
[----:B------:R0:W-:Y:S01]  /*8f30*/  @!P5 STG.E.U8 desc[UR36][R8.64+0x29], R47 ;  /* 0x0000292f0800d986 */ /* 0x0001e2000c101124 */
[----:B------:R-:W-:Y:S05]  /*8f40*/  @P6 BRA `(.L_x_336) ;  /* 0x00000000000c6947 */ /* 0x000fea0003800000 */
[----:B------:R-:W0:Y:S02]  /*8f50*/  LDG.E.U8 R16, desc[UR36][R14.64+0x30] ;  /* 0x000030240e107981 */ /* 0x000e24000c1e1100 */
[----:B0-----:R-:W-:-:S05]  /*8f60*/  PRMT R3, R16, 0x8880, RZ ;  /* 0x0000888010037816 */ /* 0x001fca00000000ff */
[----:B------:R-:W-:-:S07]  /*8f70*/  IMAD R2, R3, R18, RZ ;  /* 0x0000001203027224 */ /* 0x000fce00078e02ff */
.L_x_336:
[----:B------:R-:W-:Y:S05]  /*8f80*/  BSYNC B1 ;  /* 0x0000000000017941 */ /* 0x000fea0003800000 */
.L_x_335:
[----:B0-----:R-:W-:Y:S01]  /*8f90*/  @!P6 IMAD R3, R48, R17, R2 ;  /* 0x000000113003e224 */ /* 0x001fe200078e0202 */
[----:B------:R-:W-:Y:S04]  /*8fa0*/  BSSY B1, `(.L_x_337) ;  /* 0x0000006000017945 */ /* 0x000fe80003800000 */
[----:B------:R0:W-:Y:S01]  /*8fb0*/  @!P6 STG.E.U8 desc[UR36][R6.64+0x30], R3 ;  /* 0x000030030600e986 */ /* 0x0001e2000c101124 */
[----:B------:R-:W-:Y:S05]  /*8fc0*/  @P1 BRA `(.L_x_338) ;  /* 0x00000000000c1947 */ /* 0x000fea0003800000 */
[----:B------:R-:W0:Y:S02]  /*8fd0*/  LDG.E.U8 R16, desc[UR36][R14.64+0x31] ;  /* 0x000031240e107981 */ /* 0x000e24000c1e1100 */
[----:B0-----:R-:W-:-:S05]  /*8fe0*/  PRMT R3, R16, 0x8880, RZ ;  /* 0x0000888010037816 */ /* 0x001fca00000000ff */
[----:B------:R-:W-:-:S07]  /*8ff0*/  IMAD R2, R3, R18, RZ ;  /* 0x0000001203027224 */ /* 0x000fce00078e02ff */
.L_x_338:
[----:B------:R-:W-:Y:S05]  /*9000*/  BSYNC B1 ;  /* 0x0000000000017941 */ /* 0x000fea0003800000 */
.L_x_337:
        /* <DEDUP_REMOVED lines=12> */
.L_x_340:
[----:B------:R-:W-:Y:S05]  /*90d0*/  BSYNC B1 ;  /* 0x0000000000017941 */ /* 0x000fea0003800000 */
.L_x_339:
[----:B0-----:R-:W-:Y:S01]  /*90e0*/  @!P4 IMAD R3, R50, R17, R2 ;  /* 0x000000113203c224 */ /* 0x001fe200078e0202 */
[----:B------:R-:W-:Y:S04]  /*90f0*/  BSSY B1, `(.L_x_341) ;  /* 0x0000006000017945 */ /* 0x000fe80003800000 */
[----:B------:R0:W-:Y:S01]  /*9100*/  @!P4 STG.E.U8 desc[UR36][R8.64+0x30], R3 ;  /* 0x000030030800c986 */ /* 0x0001e2000c101124 */
[----:B------:R-:W-:Y:S05]  /*9110*/  @P3 BRA `(.L_x_342) ;  /* 0x00000000000c3947 */ /* 0x000fea0003800000 */
[----:B------:R-:W0:Y:S02]  /*9120*/  LDG.E.U8 R16, desc[UR36][R154.64+0x31] ;  /* 0x000031249a107981 */ /* 0x000e24000c1e1100 */
[----:B0-----:R-:W-:-:S05]  /*9130*/  PRMT R3, R16, 0x8880, RZ ;  /* 0x0000888010037816 */ /* 0x001fca00000000ff */
[----:B------:R-:W-:-:S07]  /*9140*/  IMAD R2, R3, R18, RZ ;  /* 0x0000001203027224 */ /* 0x000fce00078e02ff */
.L_x_342:
[----:B------:R-:W-:Y:S05]  /*9150*/  BSYNC B1 ;  /* 0x0000000000017941 */ /* 0x000fea0003800000 */
.L_x_341:
[----:B------:R-:W-:Y:S01]  /*9160*/  @!P3 IMAD R51, R51, R17, R2 ;  /* 0x000000113333b224 */ /* 0x000fe200078e0202 */
[----:B------:R-:W-:Y:S04]  /*9170*/  BSSY B1, `(.L_x_343) ;  /* 0x0000006000017945 */ /* 0x000fe80003800000 */
[----:B------:R0:W-:Y:S01]  /*9180*/  @!P3 STG.E.U8 desc[UR36][R8.64+0x31], R51 ;  /* 0x000031330800b986 */ /* 0x0001e2000c101124 */
[----:B------:R-:W-:Y:S05]  /*9190*/  @P5 BRA `(.L_x_344) ;  /* 0x00000000000c5947 */ /* 0x000fea0003800000 */
[----:B------:R-:W0:Y:S02]  /*91a0*/  LDG.E.U8 R16, desc[UR36][R14.64+0x38] ;  /* 0x000038240e107981 */ /* 0x000e24000c1e1100 */
[----:B0-----:R-:W-:-:S05]  /*91b0*/  PRMT R3, R16, 0x8880, RZ ;  /* 0x0000888010037816 */ /* 0x001fca00000000ff */
[----:B------:R-:W-:-:S07]  /*91c0*/  IMAD R2, R3, R18, RZ ;  /* 0x0000001203027224 */ /* 0x000fce00078e02ff */
.L_x_344:
[----:B------:R-:W-:Y:S05]  /*91d0*/  BSYNC B1 ;  /* 0x0000000000017941 */ /* 0x000fea0003800000 */
.L_x_343:
[----:B0-----:R-:W-:Y:S01]  /*91e0*/  @!P5 IMAD R3, R52, R17, R2 ;  /* 0x000000113403d224 */ /* 0x001fe200078e0202 */
[----:B------:R-:W-:Y:S04]  /*91f0*/  BSSY B1, `(.L_x_345) ;  /* 0x0000006000017945 */ /* 0x000fe80003800000 */
[----:B------:R0:W-:Y:S01]  /*9200*/  @!P5 STG.E.U8 desc[UR36][R6.64+0x38], R3 ;  /* 0x000038030600d986 */ /* 0x0001e2000c101124 */
[----:B------:R-:W-:Y:S05]  /*9210*/  @P6 BRA `(.L_x_346) ;  /* 0x00000000000c6947 */ /* 0x000fea0003800000 */
[----:B------:R-:W0:Y:S02]  /*9220*/  LDG.E.U8 R16, desc[UR36][R14.64+0x39] ;  /* 0x000039240e107981 */ /* 0x000e24000c1e1100 */
[----:B0-----:R-:W-:-:S05]  /*9230*/  PRMT R3, R16, 0x8880, RZ ;  /* 0x0000888010037816 */ /* 0x001fca00000000ff */
[----:B------:R-:W-:-:S07]  /*9240*/  IMAD R2, R3, R18, RZ ;  /* 0x0000001203027224 */ /* 0x000fce00078e02ff */
.L_x_346:
[----:B------:R-:W-:Y:S05]  /*9250*/  BSYNC B1 ;  /* 0x0000000000017941 */ /* 0x000fea0003800000 */
.L_x_345:
[----:B------:R-:W-:Y:S01]  /*9260*/  @!P6 IMAD R53, R53, R17, R2 ;  /* 0x000000113535e224 */ /* 0x000fe200078e0202 */
[----:B------:R-:W-:Y:S04]  /*9270*/  BSSY B1, `(.L_x_347) ;  /* 0x0000006000017945 */ /* 0x000fe80003800000 */
[----:B------:R0:W-:Y:S01]  /*9280*/  @!P6 STG.E.U8 desc[UR36][R6.64+0x39], R53 ;  /* 0x000039350600e986 */ /* 0x0001e2000c101124 */
[----:B------:R-:W-:Y:S05]  /*9290*/  @P1 BRA `(.L_x_348) ;  /* 0x00000000000c1947 */ /* 0x000fea0003800000 */
[----:B------:R-:W0:Y:S02]  /*92a0*/  LDG.E.U8 R16, desc[UR36][R154.64+0x38] ;  /* 0x000038249a107981 */ /* 0x000e24000c1e1100 */
[----:B0-----:R-:W-:-:S05]  /*92b0*/  PRMT R3, R16, 0x8880, RZ ;  /* 0x0000888010037816 */ /* 0x001fca00000000ff */
[----:B------:R-:W-:-:S07]  /*92c0*/  IMAD R2, R3, R18, RZ ;  /* 0x0000001203027224 */ /* 0x000fce00078e02ff */
.L_x_348:
[----:B------:R-:W-:Y:S05]  /*92d0*/  BSYNC B1 ;  /* 0x0000000000017941 */ /* 0x000fea0003800000 */
.L_x_347:
        /* <DEDUP_REMOVED lines=12> */
.L_x_350:
[----:B------:R-:W-:Y:S05]  /*93a0*/  BSYNC B1 ;  /* 0x0000000000017941 */ /* 0x000fea0003800000 */
.L_x_349:
[----:B------:R-:W-:Y:S01]  /*93b0*/  @!P4 IMAD R55, R55, R17, R2 ;  /* 0x000000113737c224 */ /* 0x000fe200078e0202 */
[----:B------:R-:W-:Y:S04]  /*93c0*/  BSSY B1, `(.L_x_351) ;  /* 0x0000006000017945 */ /* 0x000fe80003800000 */
[----:B------:R0:W-:Y:S01]  /*93d0*/  @!P4 STG.E.U8 desc[UR36][R8.64+0x39], R55 ;  /* 0x000039370800c986 */ /* 0x0001e2000c101124 */
[----:B------:R-:W-:Y:S05]  /*93e0*/  @P3 BRA `(.L_x_352) ;  /* 0x00000000000c3947 */ /* 0x000fea0003800000 */
[----:B------:R-:W0:Y:S02]  /*93f0*/  LDG.E.U8 R16, desc[UR36][R14.64+0x40] ;  /* 0x000040240e107981 */ /* 0x000e24000c1e1100 */
[----:B0-----:R-:W-:-:S05]  /*9400*/  PRMT R3, R16, 0x8880, RZ ;  /* 0x0000888010037816 */ /* 0x001fca00000000ff */
[----:B------:R-:W-:-:S07]  /*9410*/  IMAD R2, R3, R18, RZ ;  /* 0x0000001203027224 */ /* 0x000fce00078e02ff */
.L_x_352:
[----:B------:R-:W-:Y:S05]  /*9420*/  BSYNC B1 ;  /* 0x0000000000017941 */ /* 0x000fea0003800000 */
.L_x_351:
[----:B0-----:R-:W-:Y:S01]  /*9430*/  @!P3 IMAD R3, R56, R17, R2 ;  /* 0x000000113803b224 */ /* 0x001fe200078e0202 */
[----:B------:R-:W-:Y:S04]  /*9440*/  BSSY B1, `(.L_x_353) ;  /* 0x0000006000017945 */ /* 0x000fe80003800000 */
[----:B------:R0:W-:Y:S01]  /*9450*/  @!P3 STG.E.U8 desc[UR36][R6.64+0x40], R3 ;  /* 0x000040030600b986 */ /* 0x0001e2000c101124 */
[----:B------:R-:W-:Y:S05]  /*9460*/  @P5 BRA `(.L_x_354) ;  /* 0x00000000000c5947 */ /* 0x000fea0003800000 */
[----:B------:R-:W0:Y:S02]  /*9470*/  LDG.E.U8 R16, desc[UR36][R14.64+0x41] ;  /* 0x000041240e107981 */ /* 0x000e24000c1e1100 */
[----:B0-----:R-:W-:-:S05]  /*9480*/  PRMT R3, R16, 0x8880, RZ ;  /* 0x0000888010037816 */ /* 0x001fca00000000ff */
[----:B------:R-:W-:-:S07]  /*9490*/  IMAD R2, R3, R18, RZ ;  /* 0x0000001203027224 */ /* 0x000fce00078e02ff */
.L_x_354:
[----:B------:R-:W-:Y:S05]  /*94a0*/  BSYNC B1 ;  /* 0x0000000000017941 */ /* 0x000fea0003800000 */
.L_x_353:
[----:B------:R-:W-:Y:S01]  /*94b0*/  @!P5 IMAD R57, R57, R17, R2 ;  /* 0x000000113939d224 */ /* 0x000fe200078e0202 */
[----:B------:R-:W-:Y:S04]  /*94c0*/  BSSY B1, `(.L_x_355) ;  /* 0x0000006000017945 */ /* 0x000fe80003800000 */
[----:B------:R0:W-:Y:S01]  /*94d0*/  @!P5 STG.E.U8 desc[UR36][R6.64+0x41], R57 ;  /* 0x000041390600d986 */ /* 0x0001e2000c101124 */
[----:B------:R-:W-:Y:S05]  /*94e0*/  @P6 BRA `(.L_x_356) ;  /* 0x00000000000c6947 */ /* 0x000fea0003800000 */
[----:B------:R-:W0:Y:S02]  /*94f0*/  LDG.E.U8 R16, desc[UR36][R154.64+0x40] ;  /* 0x000040249a107981 */ /* 0x000e24000c1e1100 */
[----:B0-----:R-:W-:-:S05]  /*9500*/  PRMT R3, R16, 0x8880, RZ ;  /* 0x0000888010037816 */ /* 0x001fca00000000ff */
[----:B------:R-:W-:-:S07]  /*9510*/  IMAD R2, R3, R18, RZ ;  /* 0x0000001203027224 */ /* 0x000fce00078e02ff */
.L_x_356:
[----:B------:R-:W-:Y:S05]  /*9520*/  BSYNC B1 ;  /* 0x0000000000017941 */ /* 0x000fea0003800000 */
.L_x_355:
[----:B0-----:R-:W-:Y:S01]  /*9530*/  @!P6 IMAD R3, R58, R17, R2 ;  /* 0x000000113a03e224 */ /* 0x001fe200078e0202 */
[----:B------:R-:W-:Y:S04]  /*9540*/  BSSY B1, `(.L_x_357) ;  /* 0x0000006000017945 */ /* 0x000fe80003800000 */
[----:B------:R0:W-:Y:S01]  /*9550*/  @!P6 STG.E.U8 desc[UR36][R8.64+0x40], R3 ;  /* 0x000040030800e986 */ /* 0x0001e2000c101124 */
[----:B------:R-:W-:Y:S05]  /*9560*/  @P1 BRA `(.L_x_358) ;  /* 0x00000000000c1947 */ /* 0x000fea0003800000 */
[----:B------:R-:W0:Y:S02]  /*9570*/  LDG.E.U8 R16, desc[UR36][R154.64+0x41] ;  /* 0x000041249a107981 */ /* 0x000e24000c1e1100 */
[----:B0-----:R-:W-:-:S05]  /*9580*/  PRMT R3, R16, 0x8880, RZ ;  /* 0x0000888010037816 */ /* 0x001fca00000000ff */
[----:B------:R-:W-:-:S07]  /*9590*/  IMAD R2, R3, R18, RZ ;  /* 0x0000001203027224 */ /* 0x000fce00078e02ff */
.L_x_358:
[----:B------:R-:W-:Y:S05]  /*95a0*/  BSYNC B1 ;  /* 0x0000000000017941 */ /* 0x000fea0003800000 */
.L_x_357:
        /* <DEDUP_REMOVED lines=12> */
.L_x_360:
[----:B------:R-:W-:Y:S05]  /*9670*/  BSYNC B1 ;  /* 0x0000000000017941 */ /* 0x000fea0003800000 */
.L_x_359:
[----:B0-----:R-:W-:Y:S01]  /*9680*/  @!P4 IMAD R3, R60, R17, R2 ;  /* 0x000000113c03c224 */ /* 0x001fe200078e0202 */
[----:B------:R-:W-:Y:S04]  /*9690*/  BSSY B1, `(.L_x_361) ;  /* 0x0000006000017945 */ /* 0x000fe80003800000 */
[----:B------:R0:W-:Y:S01]  /*96a0*/  @!P4 STG.E.U8 desc[UR36][R6.64+0x48], R3 ;  /* 0x000048030600c986 */ /* 0x0001e2000c101124 */
[----:B------:R-:W-:Y:S05]  /*96b0*/  @P3 BRA `(.L_x_362) ;  /* 0x00000000000c3947 */ /* 0x000fea0003800000 */
[----:B------:R-:W0:Y:S02]  /*96c0*/  LDG.E.U8 R16, desc[UR36][R14.64+0x49] ;  /* 0x000049240e107981 */ /* 0x000e24000c1e1100 */
[----:B0-----:R-:W-:-:S05]  /*96d0*/  PRMT R3, R16, 0x8880, RZ ;  /* 0x0000888010037816 */ /* 0x001fca00000000ff */
[----:B------:R-:W-:-:S07]  /*96e0*/  IMAD R2, R3, R18, RZ ;  /* 0x0000001203027224 */ /* 0x000fce00078e02ff */
.L_x_362:
[----:B------:R-:W-:Y:S05]  /*96f0*/  BSYNC B1 ;  /* 0x0000000000017941 */ /* 0x000fea0003800000 */
.L_x_361:
[----:B------:R-:W-:Y:S01]  /*9700*/  @!P3 IMAD R61, R61, R17, R2 ;  /* 0x000000113d3db224 */ /* 0x000fe200078e0202 */
[----:B------:R-:W-:Y:S04]  /*9710*/  BSSY B1, `(.L_x_363) ;  /* 0x0000006000017945 */ /* 0x000fe80003800000 */
[----:B------:R0:W-:Y:S01]  /*9720*/  @!P3 STG.E.U8 desc[UR36][R6.64+0x49], R61 ;  /* 0x0000493d0600b986 */ /* 0x0001e2000c101124 */
[----:B------:R-:W-:Y:S05]  /*9730*/  @P5 BRA `(.L_x_364) ;  /* 0x00000000000c5947 */ /* 0x000fea0003800000 */
[----:B------:R-:W0:Y:S02]  /*9740*/  LDG.E.U8 R16, desc[UR36][R154.64+0x48] ;  /* 0x000048249a107981 */ /* 0x000e24000c1e1100 */
[----:B0-----:R-:W-:-:S05]  /*9750*/  PRMT R3, R16, 0x8880, RZ ;  /* 0x0000888010037816 */ /* 0x001fca00000000ff */
[----:B------:R-:W-:-:S07]  /*9760*/  IMAD R2, R3, R18, RZ ;  /* 0x0000001203027224 */ /* 0x000fce00078e02ff */
.L_x_364:
[----:B------:R-:W-:Y:S05]  /*9770*/  BSYNC B1 ;  /* 0x0000000000017941 */ /* 0x000fea0003800000 */
.L_x_363:
[----:B0-----:R-:W-:Y:S01]  /*9780*/  @!P5 IMAD R3, R62, R17, R2 ;  /* 0x000000113e03d224 */ /* 0x001fe200078e0202 */
[----:B------:R-:W-:Y:S04]  /*9790*/  BSSY B1, `(.L_x_365) ;  /* 0x0000006000017945 */ /* 0x000fe80003800000 */
[----:B------:R0:W-:Y:S01]  /*97a0*/  @!P5 STG.E.U8 desc[UR36][R8.64+0x48], R3 ;  /* 0x000048030800d986 */ /* 0x0001e2000c101124 */
[----:B------:R-:W-:Y:S05]  /*97b0*/  @P6 BRA `(.L_x_366) ;  /* 0x00000000000c6947 */ /* 0x000fea0003800000 */
[----:B------:R-:W0:Y:S02]  /*97c0*/  LDG.E.U8 R16, desc[UR36][R154.64+0x49] ;  /* 0x000049249a107981 */ /* 0x000e24000c1e1100 */
[----:B0-----:R-:W-:-:S05]  /*97d0*/  PRMT R3, R16, 0x8880, RZ ;  /* 0x0000888010037816 */ /* 0x001fca00000000ff */
[----:B------:R-:W-:-:S07]  /*97e0*/  IMAD R2, R3, R18, RZ ;  /* 0x0000001203027224 */ /* 0x000fce00078e02ff */
.L_x_366:
[----:B------:R-:W-:Y:S05]  /*97f0*/  BSYNC B1 ;  /* 0x0000000000017941 */ /* 0x000fea0003800000 */
.L_x_365:
[----:B------:R-:W-:Y:S01]  /*9800*/  @!P6 IMAD R63, R63, R17, R2 ;  /* 0x000000113f3fe224 */ /* 0x000fe200078e0202 */
[----:B------:R-:W-:Y:S04]  /*9810*/  BSSY B1, `(.L_x_367) ;  /* 0x0000006000017945 */ /* 0x000fe80003800000 */
[----:B------:R0:W-:Y:S01]  /*9820*/  @!P6 STG.E.U8 desc[UR36][R8.64+0x49], R63 ;  /* 0x0000493f0800e986 */ /* 0x0001e2000c101124 */
[----:B------:R-:W-:Y:S05]  /*9830*/  @P1 BRA `(.L_x_368) ;  /* 0x00000000000c1947 */ /* 0x000fea0003800000 */
[----:B------:R-:W0:Y:S02]  /*9840*/  LDG.E.U8 R16, desc[UR36][R14.64+0x50] ;  /* 0x000050240e107981 */ /* 0x000e24000c1e1100 */
[----:B0-----:R-:W-:-:S05]  /*9850*/  PRMT R3, R16, 0x8880, RZ ;  /* 0x0000888010037816 */ /* 0x001fca00000000ff */
[----:B------:R-:W-:-:S07]  /*9860*/  IMAD R2, R3, R18, RZ ;  /* 0x0000001203027224 */ /* 0x000fce00078e02ff */
.L_x_368:
[----:B------:R-:W-:Y:S05]  /*9870*/  BSYNC B1 ;  /* 0x0000000000017941 */ /* 0x000fea0003800000 */
.L_x_367:
        /* <DEDUP_REMOVED lines=12> */
.L_x_370:
[----:B------:R-:W-:Y:S05]  /*9940*/  BSYNC B1 ;  /* 0x0000000000017941 */ /* 0x000fea0003800000 */
.L_x_369:
[----:B------:R-:W-:Y:S01]  /*9950*/  @!P4 IMAD R65, R65, R17, R2 ;  /* 0x000000114141c224 */ /* 0x000fe200078e0202 */
[----:B------:R-:W-:Y:S04]  /*9960*/  BSSY B1, `(.L_x_371) ;  /* 0x0000006000017945 */ /* 0x000fe80003800000 */
[----:B------:R0:W-:Y:S01]  /*9970*/  @!P4 STG.E.U8 desc[UR36][R6.64+0x51], R65 ;  /* 0x000051410600c986 */ /* 0x0001e2000c101124 */
[----:B------:R-:W-:Y:S05]  /*9980*/  @P3 BRA `(.L_x_372) ;  /* 0x00000000000c3947 */ /* 0x000fea0003800000 */
[----:B------:R-:W0:Y:S02]  /*9990*/  LDG.E.U8 R16, desc[UR36][R154.64+0x50] ;  /* 0x000050249a107981 */ /* 0x000e24000c1e1100 */
[----:B0-----:R-:W-:-:S05]  /*99a0*/  PRMT R3, R16, 0x8880, RZ ;  /* 0x0000888010037816 */ /* 0x001fca00000000ff */
[----:B------:R-:W-:-:S07]  /*99b0*/  IMAD R2, R3, R18, RZ ;  /* 0x0000001203027224 */ /* 0x000fce00078e02ff */
.L_x_372:
[----:B------:R-:W-:Y:S05]  /*99c0*/  BSYNC B1 ;  /* 0x0000000000017941 */ /* 0x000fea0003800000 */
.L_x_371:
[----:B0-----:R-:W-:Y:S01]  /*99d0*/  @!P3 IMAD R3, R66, R17, R2 ;  /* 0x000000114203b224 */ /* 0x001fe200078e0202 */
[----:B------:R-:W-:Y:S04]  /*99e0*/  BSSY B1, `(.L_x_373) ;  /* 0x0000006000017945 */ /* 0x000fe80003800000 */
[----:B------:R0:W-:Y:S01]  /*99f0*/  @!P3 STG.E.U8 desc[UR36][R8.64+0x50], R3 ;  /* 0x000050030800b986 */ /* 0x0001e2000c101124 */
[----:B------:R-:W-:Y:S05]  /*9a00*/  @P5 BRA `(.L_x_374) ;  /* 0x00000000000c5947 */ /* 0x000fea0003800000 */
[----:B------:R-:W0:Y:S02]  /*9a10*/  LDG.E.U8 R16, desc[UR36][R154.64+0x51] ;  /* 0x000051249a107981 */ /* 0x000e24000c1e1100 */
[----:B0-----:R-:W-:-:S05]  /*9a20*/  PRMT R3, R16, 0x8880, RZ ;  /* 0x0000888010037816 */ /* 0x001fca00000000ff */
[----:B------:R-:W-:-:S07]  /*9a30*/  IMAD R2, R3, R18, RZ ;  /* 0x0000001203027224 */ /* 0x000fce00078e02ff */
.L_x_374:
[----:B------:R-:W-:Y:S05]  /*9a40*/  BSYNC B1 ;  /* 0x0000000000017941 */ /* 0x000fea0003800000 */
.L_x_373:
[----:B------:R-:W-:Y:S01]  /*9a50*/  @!P5 IMAD R67, R67, R17, R2 ;  /* 0x000000114343d224 */ /* 0x000fe200078e0202 */
[----:B------:R-:W-:Y:S04]  /*9a60*/  BSSY B1, `(.L_x_375) ;  /* 0x0000006000017945 */ /* 0x000fe80003800000 */
[----:B------:R0:W-:Y:S01]  /*9a70*/  @!P5 STG.E.U8 desc[UR36][R8.64+0x51], R67 ;  /* 0x000051430800d986 */ /* 0x0001e2000c101124 */
[----:B------:R-:W-:Y:S05]  /*9a80*/  @P6 BRA `(.L_x_376) ;  /* 0x00000000000c6947 */ /* 0x000fea0003800000 */
[----:B------:R-:W0:Y:S02]  /*9a90*/  LDG.E.U8 R16, desc[UR36][R14.64+0x58] ;  /* 0x000058240e107981 */ /* 0x000e24000c1e1100 */
[----:B0-----:R-:W-:-:S05]  /*9aa0*/  PRMT R3, R16, 0x8880, RZ ;  /* 0x0000888010037816 */ /* 0x001fca00000000ff */
[----:B------:R-:W-:-:S07]  /*9ab0*/  IMAD R2, R3, R18, RZ ;  /* 0x0000001203027224 */ /* 0x000fce00078e02ff */
.L_x_376:
[----:B------:R-:W-:Y:S05]  /*9ac0*/  BSYNC B1 ;  /* 0x0000000000017941 */ /* 0x000fea0003800000 */
.L_x_375:
[----:B0-----:R-:W-:Y:S01]  /*9ad0*/  @!P6 IMAD R3, R68, R17, R2 ;  /* 0x000000114403e224 */ /* 0x001fe200078e0202 */
[----:B------:R-:W-:Y:S04]  /*9ae0*/  BSSY B1, `(.L_x_377) ;  /* 0x0000006000017945 */ /* 0x000fe80003800000 */
[----:B------:R0:W-:Y:S01]  /*9af0*/  @!P6 STG.E.U8 desc[UR36][R6.64+0x58], R3 ;  /* 0x000058030600e986 */ /* 0x0001e2000c101124 */
[----:B------:R-:W-:Y:S05]  /*9b00*/  @P1 BRA `(.L_x_378) ;  /* 0x00000000000c1947 */ /* 0x000fea0003800000 */
[----:B------:R-:W0:Y:S02]  /*9b10*/  LDG.E.U8 R16, desc[UR36][R14.64+0x59] ;  /* 0x000059240e107981 */ /* 0x000e24000c1e1100 */
[----:B0-----:R-:W-:-:S05]  /*9b20*/  PRMT R3, R16, 0x8880, RZ ;  /* 0x0000888010037816 */ /* 0x001fca00000000ff */
[----:B------:R-:W-:-:S07]  /*9b30*/  IMAD R2, R3, R18, RZ ;  /* 0x0000001203027224 */ /* 0x000fce00078e02ff */
.L_x_378:
[----:B------:R-:W-:Y:S05]  /*9b40*/  BSYNC B1 ;  /* 0x0000000000017941 */ /* 0x000fea0003800000 */
.L_x_377:
        /* <DEDUP_REMOVED lines=12> */
.L_x_380:
[----:B------:R-:W-:Y:S05]  /*9c10*/  BSYNC B1 ;  /* 0x0000000000017941 */ /* 0x000fea0003800000 */
.L_x_379:
[----:B0-----:R-:W-:Y:S01]  /*9c20*/  @!P4 IMAD R3, R70, R17, R2 ;  /* 0x000000114603c224 */ /* 0x001fe200078e0202 */
[----:B------:R-:W-:Y:S04]  /*9c30*/  BSSY B1, `(.L_x_381) ;  /* 0x0000006000017945 */ /* 0x000fe80003800000 */
[----:B------:R0:W-:Y:S01]  /*9c40*/  @!P4 STG.E.U8 desc[UR36][R8.64+0x58], R3 ;  /* 0x000058030800c986 */ /* 0x0001e2000c101124 */
[----:B------:R-:W-:Y:S05]  /*9c50*/  @P3 BRA `(.L_x_382) ;  /* 0x00000000000c3947 */ /* 0x000fea0003800000 */
[----:B------:R-:W0:Y:S02]  /*9c60*/  LDG.E.U8 R16, desc[UR36][R154.64+0x59] ;  /* 0x000059249a107981 */ /* 0x000e24000c1e1100 */
[----:B0-----:R-:W-:-:S05]  /*9c70*/  PRMT R3, R16, 0x8880, RZ ;  /* 0x0000888010037816 */ /* 0x001fca00000000ff */
[----:B------:R-:W-:-:S07]  /*9c80*/  IMAD R2, R3, R18, RZ ;  /* 0x0000001203027224 */ /* 0x000fce00078e02ff */
.L_x_382:
[----:B------:R-:W-:Y:S05]  /*9c90*/  BSYNC B1 ;  /* 0x0000000000017941 */ /* 0x000fea0003800000 */
.L_x_381:
[----:B------:R-:W-:Y:S01]  /*9ca0*/  @!P3 IMAD R71, R71, R17, R2 ;  /* 0x000000114747b224 */ /* 0x000fe200078e0202 */
[----:B------:R-:W-:Y:S04]  /*9cb0*/  BSSY B1, `(.L_x_383) ;  /* 0x0000006000017945 */ /* 0x000fe80003800000 */
[----:B------:R0:W-:Y:S01]  /*9cc0*/  @!P3 STG.E.U8 desc[UR36][R8.64+0x59], R71 ;  /* 0x000059470800b986 */ /* 0x0001e2000c101124 */
[----:B------:R-:W-:Y:S05]  /*9cd0*/  @P5 BRA `(.L_x_384) ;  /* 0x00000000000c5947 */ /* 0x000fea0003800000 */
[----:B------:R-:W0:Y:S02]  /*9ce0*/  LDG.E.U8 R16, desc[UR36][R14.64+0x60] ;  /* 0x000060240e107981 */ /* 0x000e24000c1e1100 */
[----:B0-----:R-:W-:-:S05]  /*9cf0*/  PRMT R3, R16, 0x8880, RZ ;  /* 0x0000888010037816 */ /* 0x001fca00000000ff */
[----:B------:R-:W-:-:S07]  /*9d00*/  IMAD R2, R3, R18, RZ ;  /* 0x0000001203027224 */ /* 0x000fce00078e02ff */
.L_x_384:
[----:B------:R-:W-:Y:S05]  /*9d10*/  BSYNC B1 ;  /* 0x0000000000017941 */ /* 0x000fea0003800000 */
.L_x_383:
[----:B0-----:R-:W-:Y:S01]  /*9d20*/  @!P5 IMAD R3, R72, R17, R2 ;  /* 0x000000114803d224 */ /* 0x001fe200078e0202 */
[----:B------:R-:W-:Y:S04]  /*9d30*/  BSSY B1, `(.L_x_385) ;  /* 0x0000006000017945 */ /* 0x000fe80003800000 */
[----:B------:R0:W-:Y:S01]  /*9d40*/  @!P5 STG.E.U8 desc[UR36][R6.64+0x60], R3 ;  /* 0x000060030600d986 */ /* 0x0001e2000c101124 */
[----:B------:R-:W-:Y:S05]  /*9d50*/  @P6 BRA `(.L_x_386) ;  /* 0x00000000000c6947 */ /* 0x000fea0003800000 */
[----:B------:R-:W0:Y:S02]  /*9d60*/  LDG.E.U8 R16, desc[UR36][R14.64+0x61] ;  /* 0x000061240e107981 */ /* 0x000e24000c1e1100 */
[----:B0-----:R-:W-:-:S05]  /*9d70*/  PRMT R3, R16, 0x8880, RZ ;  /* 0x0000888010037816 */ /* 0x001fca00000000ff */
[----:B------:R-:W-:-:S07]  /*9d80*/  IMAD R2, R3, R18, RZ ;  /* 0x0000001203027224 */ /* 0x000fce00078e02ff */
.L_x_386:
[----:B------:R-:W-:Y:S05]  /*9d90*/  BSYNC B1 ;  /* 0x0000000000017941 */ /* 0x000fea0003800000 */
.L_x_385:
[----:B------:R-:W-:Y:S01]  /*9da0*/  @!P6 IMAD R73, R73, R17, R2 ;  /* 0x000000114949e224 */ /* 0x000fe200078e0202 */
[----:B------:R-:W-:Y:S04]  /*9db0*/  BSSY B1, `(.L_x_387) ;  /* 0x0000006000017945 */ /* 0x000fe80003800000 */
[----:B------:R0:W-:Y:S01]  /*9dc0*/  @!P6 STG.E.U8 desc[UR36][R6.64+0x61], R73 ;  /* 0x000061490600e986 */ /* 0x0001e2000c101124 */
[----:B------:R-:W-:Y:S05]  /*9dd0*/  @P1 BRA `(.L_x_388) ;  /* 0x00000000000c1947 */ /* 0x000fea0003800000 */
[----:B------:R-:W0:Y:S02]  /*9de0*/  LDG.E.U8 R16, desc[UR36][R154.64+0x60] ;  /* 0x000060249a107981 */ /* 0x000e24000c1e1100 */
[----:B0-----:R-:W-:-:S05]  /*9df0*/  PRMT R3, R16, 0x8880, RZ ;  /* 0x0000888010037816 */ /* 0x001fca00000000ff */
[----:B------:R-:W-:-:S07]  /*9e00*/  IMAD R2, R3, R18, RZ ;  /* 0x0000001203027224 */ /* 0x000fce00078e02ff */
.L_x_388:
[----:B------:R-:W-:Y:S05]  /*9e10*/  BSYNC B1 ;  /* 0x0000000000017941 */ /* 0x000fea0003800000 */
.L_x_387:
        /* <DEDUP_REMOVED lines=12> */
.L_x_390:
[----:B------:R-:W-:Y:S05]  /*9ee0*/  BSYNC B1 ;  /* 0x0000000000017941 */ /* 0x000fea0003800000 */
.L_x_389:
[----:B------:R-:W-:Y:S01]  /*9ef0*/  @!P4 IMAD R75, R75, R17, R2 ;  /* 0x000000114b4bc224 */ /* 0x000fe200078e0202 */
[----:B------:R-:W-:Y:S04]  /*9f00*/  BSSY B1, `(.L_x_391) ;  /* 0x0000006000017945 */ /* 0x000fe80003800000 */
[----:B------:R0:W-:Y:S01]  /*9f10*/  @!P4 STG.E.U8 desc[UR36][R8.64+0x61], R75 ;  /* 0x0000614b0800c986 */ /* 0x0001e2000c101124 */
[----:B------:R-:W-:Y:S05]  /*9f20*/  @P3 BRA `(.L_x_392) ;  /* 0x00000000000c3947 */ /* 0x000fea0003800000 */
[----:B------:R-:W0:Y:S02]  /*9f30*/  LDG.E.U8 R16, desc[UR36][R14.64+0x68] ;  /* 0x000068240e107981 */ /* 0x000e24000c1e1100 */
[----:B0-----:R-:W-:-:S05]  /*9f40*/  PRMT R3, R16, 0x8880, RZ ;  /* 0x0000888010037816 */ /* 0x001fca00000000ff */
[----:B------:R-:W-:-:S07]  /*9f50*/  IMAD R2, R3, R18, RZ ;  /* 0x0000001203027224 */ /* 0x000fce00078e02ff */
.L_x_392:
[----:B------:R-:W-:Y:S05]  /*9f60*/  BSYNC B1 ;  /* 0x0000000000017941 */ /* 0x000fea0003800000 */
.L_x_391:
[----:B0-----:R-:W-:Y:S01]  /*9f70*/  @!P3 IMAD R3, R76, R17, R2 ;  /* 0x000000114c03b224 */ /* 0x001fe200078e0202 */
[----:B------:R-:W-:Y:S04]  /*9f80*/  BSSY B1, `(.L_x_393) ;  /* 0x0000006000017945 */ /* 0x000fe80003800000 */
[----:B------:R0:W-:Y:S01]  /*9f90*/  @!P3 STG.E.U8 desc[UR36][R6.64+0x68], R3 ;  /* 0x000068030600b986 */ /* 0x0001e2000c101124 */
[----:B------:R-:W-:Y:S05]  /*9fa0*/  @P5 BRA `(.L_x_394) ;  /* 0x00000000000c5947 */ /* 0x000fea0003800000 */
[----:B------:R-:W0:Y:S02]  /*9fb0*/  LDG.E.U8 R16, desc[UR36][R14.64+0x69] ;  /* 0x000069240e107981 */ /* 0x000e24000c1e1100 */
[----:B0-----:R-:W-:-:S05]  /*9fc0*/  PRMT R3, R16, 0x8880, RZ ;  /* 0x0000888010037816 */ /* 0x001fca00000000ff */
[----:B------:R-:W-:-:S07]  /*9fd0*/  IMAD R2, R3, R18, RZ ;  /* 0x0000001203027224 */ /* 0x000fce00078e02ff */
.L_x_394:
[----:B------:R-:W-:Y:S05]  /*9fe0*/  BSYNC B1 ;  /* 0x0000000000017941 */ /* 0x000fea0003800000 */
.L_x_393:
[----:B------:R-:W-:Y:S01]  /*9ff0*/  @!P5 IMAD R77, R77, R17, R2 ;  /* 0x000000114d4dd224 */ /* 0x000fe200078e0202 */
[----:B------:R-:W-:Y:S04]  /*a000*/  BSSY B1, `(.L_x_395) ;  /* 0x0000006000017945 */ /* 0x000fe80003800000 */
[----:B------:R0:W-:Y:S01]  /*a010*/  @!P5 STG.E.U8 desc[UR36][R6.64+0x69], R77 ;  /* 0x0000694d0600d986 */ /* 0x0001e2000c101124 */
[----:B------:R-:W-:Y:S05]  /*a020*/  @P6 BRA `(.L_x_396) ;  /* 0x00000000000c6947 */ /* 0x000fea0003800000 */
[----:B------:R-:W0:Y:S02]  /*a030*/  LDG.E.U8 R16, desc[UR36][R154.64+0x68] ;  /* 0x000068249a107981 */ /* 0x000e24000c1e1100 */
[----:B0-----:R-:W-:-:S05]  /*a040*/  PRMT R3, R16, 0x8880, RZ ;  /* 0x0000888010037816 */ /* 0x001fca00000000ff */
[----:B------:R-:W-:-:S07]  /*a050*/  IMAD R2, R3, R18, RZ ;  /* 0x0000001203027224 */ /* 0x000fce00078e02ff */
.L_x_396:
[----:B------:R-:W-:Y:S05]  /*a060*/  BSYNC B1 ;  /* 0x0000000000017941 */ /* 0x000fea0003800000 */
.L_x_395:
[----:B0-----:R-:W-:Y:S01]  /*a070*/  @!P6 IMAD R3, R78, R17, R2 ;  /* 0x000000114e03e224 */ /* 0x001fe200078e0202 */
[----:B------:R-:W-:Y:S04]  /*a080*/  BSSY B1, `(.L_x_397) ;  /* 0x0000006000017945 */ /* 0x000fe80003800000 */
[----:B------:R0:W-:Y:S01]  /*a090*/  @!P6 STG.E.U8 desc[UR36][R8.64+0x68], R3 ;  /* 0x000068030800e986 */ /* 0x0001e2000c101124 */
[----:B------:R-:W-:Y:S05]  /*a0a0*/  @P1 BRA `(.L_x_398) ;  /* 0x00000000000c1947 */ /* 0x000fea0003800000 */
[----:B------:R-:W0:Y:S02]  /*a0b0*/  LDG.E.U8 R16, desc[UR36][R154.64+0x69] ;  /* 0x000069249a107981 */ /* 0x000e24000c1e1100 */
[----:B0-----:R-:W-:-:S05]  /*a0c0*/  PRMT R3, R16, 0x8880, RZ ;  /* 0x0000888010037816 */ /* 0x001fca00000000ff */
[----:B------:R-:W-:-:S07]  /*a0d0*/  IMAD R2, R3, R18, RZ ;  /* 0x0000001203027224 */ /* 0x000fce00078e02ff */
.L_x_398:
[----:B------:R-:W-:Y:S05]  /*a0e0*/  BSYNC B1 ;  /* 0x0000000000017941 */ /* 0x000fea0003800000 */
.L_x_397:
        /* <DEDUP_REMOVED lines=12> */
.L_x_400:
[----:B------:R-:W-:Y:S05]  /*a1b0*/  BSYNC B1 ;  /* 0x0000000000017941 */ /* 0x000fea0003800000 */
.L_x_399:
[----:B0-----:R-:W-:Y:S01]  /*a1c0*/  @!P4 IMAD R3, R80, R17, R2 ;  /* 0x000000115003c224 */ /* 0x001fe200078e0202 */
[----:B------:R-:W-:Y:S04]  /*a1d0*/  BSSY B1, `(.L_x_401) ;  /* 0x0000006000017945 */ /* 0x000fe80003800000 */
[----:B------:R0:W-:Y:S01]  /*a1e0*/  @!P4 STG.E.U8 desc[UR36][R6.64+0x70], R3 ;  /* 0x000070030600c986 */ /* 0x0001e2000c101124 */
[----:B------:R-:W-:Y:S05]  /*a1f0*/  @P3 BRA `(.L_x_402) ;  /* 0x00000000000c3947 */ /* 0x000fea0003800000 */
[----:B------:R-:W0:Y:S02]  /*a200*/  LDG.E.U8 R16, desc[UR36][R14.64+0x71] ;  /* 0x000071240e107981 */ /* 0x000e24000c1e1100 */
[----:B0-----:R-:W-:-:S05]  /*a210*/  PRMT R3, R16, 0x8880, RZ ;  /* 0x0000888010037816 */ /* 0x001fca00000000ff */
[----:B------:R-:W-:-:S07]  /*a220*/  IMAD R2, R3, R18, RZ ;  /* 0x0000001203027224 */ /* 0x000fce00078e02ff */
.L_x_402:
[----:B------:R-:W-:Y:S05]  /*a230*/  BSYNC B1 ;  /* 0x0000000000017941 */ /* 0x000fea0003800000 */
.L_x_401:
[----:B------:R-:W-:Y:S01]  /*a240*/  @!P3 IMAD R81, R81, R17, R2 ;  /* 0x000000115151b224 */ /* 0x000fe200078e0202 */
[----:B------:R-:W-:Y:S04]  /*a250*/  BSSY B1, `(.L_x_403) ;  /* 0x0000006000017945 */ /* 0x000fe80003800000 */
[----:B------:R0:W-:Y:S01]  /*a260*/  @!P3 STG.E.U8 desc[UR36][R6.64+0x71], R81 ;  /* 0x000071510600b986 */ /* 0x0001e2000c101124 */
[----:B------:R-:W-:Y:S05]  /*a270*/  @P5 BRA `(.L_x_404) ;  /* 0x00000000000c5947 */ /* 0x000fea0003800000 */
[----:B------:R-:W0:Y:S02]  /*a280*/  LDG.E.U8 R16, desc[UR36][R154.64+0x70] ;  /* 0x000070249a107981 */ /* 0x000e24000c1e1100 */
[----:B0-----:R-:W-:-:S05]  /*a290*/  PRMT R3, R16, 0x8880, RZ ;  /* 0x0000888010037816 */ /* 0x001fca00000000ff */
[----:B------:R-:W-:-:S07]  /*a2a0*/  IMAD R2, R3, R18, RZ ;  /* 0x0000001203027224 */ /* 0x000fce00078e02ff */
.L_x_404:
[----:B------:R-:W-:Y:S05]  /*a2b0*/  BSYNC B1 ;  /* 0x0000000000017941 */ /* 0x000fea0003800000 */
.L_x_403:
[----:B0-----:R-:W-:Y:S01]  /*a2c0*/  @!P5 IMAD R3, R82, R17, R2 ;  /* 0x000000115203d224 */ /* 0x001fe200078e0202 */
[----:B------:R-:W-:Y:S04]  /*a2d0*/  BSSY B1, `(.L_x_405) ;  /* 0x0000006000017945 */ /* 0x000fe80003800000 */
[----:B------:R0:W-:Y:S01]  /*a2e0*/  @!P5 STG.E.U8 desc[UR36][R8.64+0x70], R3 ;  /* 0x000070030800d986 */ /* 0x0001e2000c101124 */
[----:B------:R-:W-:Y:S05]  /*a2f0*/  @P6 BRA `(.L_x_406) ;  /* 0x00000000000c6947 */ /* 0x000fea0003800000 */
[----:B------:R-:W0:Y:S02]  /*a300*/  LDG.E.U8 R16, desc[UR36][R154.64+0x71] ;  /* 0x000071249a107981 */ /* 0x000e24000c1e1100 */
[----:B0-----:R-:W-:-:S05]  /*a310*/  PRMT R3, R16, 0x8880, RZ ;  /* 0x0000888010037816 */ /* 0x001fca00000000ff */
[----:B------:R-:W-:-:S07]  /*a320*/  IMAD R2, R3, R18, RZ ;  /* 0x0000001203027224 */ /* 0x000fce00078e02ff */
.L_x_406:
[----:B------:R-:W-:Y:S05]  /*a330*/  BSYNC B1 ;  /* 0x0000000000017941 */ /* 0x000fea0003800000 */
.L_x_405:
[----:B------:R-:W-:Y:S01]  /*a340*/  @!P6 IMAD R83, R83, R17, R2 ;  /* 0x000000115353e224 */ /* 0x000fe200078e0202 */
[----:B------:R-:W-:Y:S04]  /*a350*/  BSSY B1, `(.L_x_407) ;  /* 0x0000006000017945 */ /* 0x000fe80003800000 */
[----:B------:R0:W-:Y:S01]  /*a360*/  @!P6 STG.E.U8 desc[UR36][R8.64+0x71], R83 ;  /* 0x000071530800e986 */ /* 0x0001e2000c101124 */
[----:B------:R-:W-:Y:S05]  /*a370*/  @P1 BRA `(.L_x_408) ;  /* 0x00000000000c1947 */ /* 0x000fea0003800000 */
[----:B------:R-:W0:Y:S02]  /*a380*/  LDG.E.U8 R16, desc[UR36][R14.64+0x78] ;  /* 0x000078240e107981 */ /* 0x000e24000c1e1100 */
[----:B0-----:R-:W-:-:S05]  /*a390*/  PRMT R3, R16, 0x8880, RZ ;  /* 0x0000888010037816 */ /* 0x001fca00000000ff */
[----:B------:R-:W-:-:S07]  /*a3a0*/  IMAD R2, R3, R18, RZ ;  /* 0x0000001203027224 */ /* 0x000fce00078e02ff */
.L_x_408:
[----:B------:R-:W-:Y:S05]  /*a3b0*/  BSYNC B1 ;  /* 0x0000000000017941 */ /* 0x000fea0003800000 */
.L_x_407:
        /* <DEDUP_REMOVED lines=12> */
.L_x_410:
[----:B------:R-:W-:Y:S05]  /*a480*/  BSYNC B1 ;  /* 0x0000000000017941 */ /* 0x000fea0003800000 */
.L_x_409:
[----:B------:R-:W-:Y:S01]  /*a490*/  @!P4 IMAD R85, R85, R17, R2 ;  /* 0x000000115555c224 */ /* 0x000fe200078e0202 */
[----:B------:R-:W-:Y:S04]  /*a4a0*/  BSSY B1, `(.L_x_411) ;  /* 0x0000006000017945 */ /* 0x000fe80003800000 */
[----:B------:R0:W-:Y:S01]  /*a4b0*/  @!P4 STG.E.U8 desc[UR36][R6.64+0x79], R85 ;  /* 0x000079550600c986 */ /* 0x0001e2000c101124 */
[----:B------:R-:W-:Y:S05]  /*a4c0*/  @P3 BRA `(.L_x_412) ;  /* 0x00000000000c3947 */ /* 0x000fea0003800000 */
[----:B------:R-:W0:Y:S02]  /*a4d0*/  LDG.E.U8 R16, desc[UR36][R154.64+0x78] ;  /* 0x000078249a107981 */ /* 0x000e24000c1e1100 */
[----:B0-----:R-:W-:-:S05]  /*a4e0*/  PRMT R3, R16, 0x8880, RZ ;  /* 0x0000888010037816 */ /* 0x001fca00000000ff */
[----:B------:R-:W-:-:S07]  /*a4f0*/  IMAD R2, R3, R18, RZ ;  /* 0x0000001203027224 */ /* 0x000fce00078e02ff */
.L_x_412:
[----:B------:R-:W-:Y:S05]  /*a500*/  BSYNC B1 ;  /* 0x0000000000017941 */ /* 0x000fea0003800000 */
.L_x_411:
[----:B0-----:R-:W-:Y:S01]  /*a510*/  @!P3 IMAD R3, R86, R17, R2 ;  /* 0x000000115603b224 */ /* 0x001fe200078e0202 */
[----:B------:R-:W-:Y:S04]  /*a520*/  BSSY B1, `(.L_x_413) ;  /* 0x0000006000017945 */ /* 0x000fe80003800000 */
[----:B------:R0:W-:Y:S01]  /*a530*/  @!P3 STG.E.U8 desc[UR36][R8.64+0x78], R3 ;  /* 0x000078030800b986 */ /* 0x0001e2000c101124 */
[----:B------:R-:W-:Y:S05]  /*a540*/  @P5 BRA `(.L_x_414) ;  /* 0x00000000000c5947 */ /* 0x000fea0003800000 */
[----:B------:R-:W0:Y:S02]  /*a550*/  LDG.E.U8 R16, desc[UR36][R154.64+0x79] ;  /* 0x000079249a107981 */ /* 0x000e24000c1e1100 */
[----:B0-----:R-:W-:-:S05]  /*a560*/  PRMT R3, R16, 0x8880, RZ ;  /* 0x0000888010037816 */ /* 0x001fca00000000ff */
[----:B------:R-:W-:-:S07]  /*a570*/  IMAD R2, R3, R18, RZ ;  /* 0x0000001203027224 */ /* 0x000fce00078e02ff */
.L_x_414:
[----:B------:R-:W-:Y:S05]  /*a580*/  BSYNC B1 ;  /* 0x0000000000017941 */ /* 0x000fea0003800000 */
.L_x_413:
[----:B------:R-:W-:Y:S01]  /*a590*/  @!P5 IMAD R87, R87, R17, R2 ;  /* 0x000000115757d224 */ /* 0x000fe200078e0202 */
[----:B------:R-:W-:Y:S04]  /*a5a0*/  BSSY B1, `(.L_x_415) ;  /* 0x0000006000017945 */ /* 0x000fe80003800000 */
[----:B------:R0:W-:Y:S01]  /*a5b0*/  @!P5 STG.E.U8 desc[UR36][R8.64+0x79], R87 ;  /* 0x000079570800d986 */ /* 0x0001e2000c101124 */
[----:B------:R-:W-:Y:S05]  /*a5c0*/  @P6 BRA `(.L_x_416) ;  /* 0x00000000000c6947 */ /* 0x000fea0003800000 */
[----:B------:R-:W0:Y:S02]  /*a5d0*/  LDG.E.U8 R16, desc[UR36][R14.64+0x80] ;  /* 0x000080240e107981 */ /* 0x000e24000c1e1100 */
[----:B0-----:R-:W-:-:S05]  /*a5e0*/  PRMT R3, R16, 0x8880, RZ ;  /* 0x0000888010037816 */ /* 0x001fca00000000ff */
[----:B------:R-:W-:-:S07]  /*a5f0*/  IMAD R2, R3, R18, RZ ;  /* 0x0000001203027224 */ /* 0x000fce00078e02ff */
.L_x_416:
[----:B------:R-:W-:Y:S05]  /*a600*/  BSYNC B1 ;  /* 0x0000000000017941 */ /* 0x000fea0003800000 */
.L_x_415:
[----:B0-----:R-:W-:Y:S01]  /*a610*/  @!P6 IMAD R3, R88, R17, R2 ;  /* 0x000000115803e224 */ /* 0x001fe200078e0202 */
[----:B------:R-:W-:Y:S04]  /*a620*/  BSSY B1, `(.L_x_417) ;  /* 0x0000006000017945 */ /* 0x000fe80003800000 */
[----:B------:R0:W-:Y:S01]  /*a630*/  @!P6 STG.E.U8 desc[UR36][R6.64+0x80], R3 ;  /* 0x000080030600e986 */ /* 0x0001e2000c101124 */
[----:B------:R-:W-:Y:S05]  /*a640*/  @P1 BRA `(.L_x_418) ;  /* 0x00000000000c1947 */ /* 0x000fea0003800000 */
[----:B------:R-:W0:Y:S02]  /*a650*/  LDG.E.U8 R16, desc[UR36][R14.64+0x81] ;  /* 0x000081240e107981 */ /* 0x000e24000c1e1100 */
[----:B0-----:R-:W-:-:S05]  /*a660*/  PRMT R3, R16, 0x8880, RZ ;  /* 0x0000888010037816 */ /* 0x001fca00000000ff */
[----:B------:R-:W-:-:S07]  /*a670*/  IMAD R2, R3, R18, RZ ;  /* 0x0000001203027224 */ /* 0x000fce00078e02ff */
.L_x_418:
[----:B------:R-:W-:Y:S05]  /*a680*/  BSYNC B1 ;  /* 0x0000000000017941 */ /* 0x000fea0003800000 */
.L_x_417:
        /* <DEDUP_REMOVED lines=12> */
.L_x_420:
[----:B------:R-:W-:Y:S05]  /*a750*/  BSYNC B1 ;  /* 0x0000000000017941 */ /* 0x000fea0003800000 */
.L_x_419:
[----:B0-----:R-:W-:Y:S01]  /*a760*/  @!P4 IMAD R3, R90, R17, R2 ;  /* 0x000000115a03c224 */ /* 0x001fe200078e0202 */
[----:B------:R-:W-:Y:S04]  /*a770*/  BSSY B1, `(.L_x_421) ;  /* 0x0000006000017945 */ /* 0x000fe80003800000 */
[----:B------:R0:W-:Y:S01]  /*a780*/  @!P4 STG.E.U8 desc[UR36][R8.64+0x80], R3 ;  /* 0x000080030800c986 */ /* 0x0001e2000c101124 */
[----:B------:R-:W-:Y:S05]  /*a790*/  @P3 BRA `(.L_x_422) ;  /* 0x00000000000c3947 */ /* 0x000fea0003800000 */
[----:B------:R-:W0:Y:S02]  /*a7a0*/  LDG.E.U8 R16, desc[UR36][R154.64+0x81] ;  /* 0x000081249a107981 */ /* 0x000e24000c1e1100 */
[----:B0-----:R-:W-:-:S05]  /*a7b0*/  PRMT R3, R16, 0x8880, RZ ;  /* 0x0000888010037816 */ /* 0x001fca00000000ff */
[----:B------:R-:W-:-:S07]  /*a7c0*/  IMAD R2, R3, R18, RZ ;  /* 0x0000001203027224 */ /* 0x000fce00078e02ff */
.L_x_422:
[----:B------:R-:W-:Y:S05]  /*a7d0*/  BSYNC B1 ;  /* 0x0000000000017941 */ /* 0x000fea0003800000 */
.L_x_421:
[----:B------:R-:W-:Y:S01]  /*a7e0*/  @!P3 IMAD R91, R91, R17, R2 ;  /* 0x000000115b5bb224 */ /* 0x000fe200078e0202 */
[----:B------:R-:W-:Y:S04]  /*a7f0*/  BSSY B1, `(.L_x_423) ;  /* 0x0000006000017945 */ /* 0x000fe80003800000 */
[----:B------:R0:W-:Y:S01]  /*a800*/  @!P3 STG.E.U8 desc[UR36][R8.64+0x81], R91 ;  /* 0x0000815b0800b986 */ /* 0x0001e2000c101124 */
[----:B------:R-:W-:Y:S05]  /*a810*/  @P5 BRA `(.L_x_424) ;  /* 0x00000000000c5947 */ /* 0x000fea0003800000 */
[----:B------:R-:W0:Y:S02]  /*a820*/  LDG.E.U8 R16, desc[UR36][R14.64+0x88] ;  /* 0x000088240e107981 */ /* 0x000e24000c1e1100 */
[----:B0-----:R-:W-:-:S05]  /*a830*/  PRMT R3, R16, 0x8880, RZ ;  /* 0x0000888010037816 */ /* 0x001fca00000000ff */
[----:B------:R-:W-:-:S07]  /*a840*/  IMAD R2, R3, R18, RZ ;  /* 0x0000001203027224 */ /* 0x000fce00078e02ff */
.L_x_424:
[----:B------:R-:W-:Y:S05]  /*a850*/  BSYNC B1 ;  /* 0x0000000000017941 */ /* 0x000fea0003800000 */
.L_x_423:
[----:B0-----:R-:W-:Y:S01]  /*a860*/  @!P5 IMAD R3, R92, R17, R2 ;  /* 0x000000115c03d224 */ /* 0x001fe200078e0202 */
[----:B------:R-:W-:Y:S04]  /*a870*/  BSSY B1, `(.L_x_425) ;  /* 0x0000006000017945 */ /* 0x000fe80003800000 */
[----:B------:R0:W-:Y:S01]  /*a880*/  @!P5 STG.E.U8 desc[UR36][R6.64+0x88], R3 ;  /* 0x000088030600d986 */ /* 0x0001e2000c101124 */
[----:B------:R-:W-:Y:S05]  /*a890*/  @P6 BRA `(.L_x_426) ;  /* 0x00000000000c6947 */ /* 0x000fea0003800000 */
[----:B------:R-:W0:Y:S02]  /*a8a0*/  LDG.E.U8 R16, desc[UR36][R14.64+0x89] ;  /* 0x000089240e107981 */ /* 0x000e24000c1e1100 */
[----:B0-----:R-:W-:-:S05]  /*a8b0*/  PRMT R3, R16, 0x8880, RZ ;  /* 0x0000888010037816 */ /* 0x001fca00000000ff */
[----:B------:R-:W-:-:S07]  /*a8c0*/  IMAD R2, R3, R18, RZ ;  /* 0x0000001203027224 */ /* 0x000fce00078e02ff */
.L_x_426:
[----:B------:R-:W-:Y:S05]  /*a8d0*/  BSYNC B1 ;  /* 0x0000000000017941 */ /* 0x000fea0003800000 */
.L_x_425:
[----:B------:R-:W-:Y:S01]  /*a8e0*/  @!P6 IMAD R93, R93, R17, R2 ;  /* 0x000000115d5de224 */ /* 0x000fe200078e0202 */
[----:B------:R-:W-:Y:S04]  /*a8f0*/  BSSY B1, `(.L_x_427) ;  /* 0x0000006000017945 */ /* 0x000fe80003800000 */
[----:B------:R0:W-:Y:S01]  /*a900*/  @!P6 STG.E.U8 desc[UR36][R6.64+0x89], R93 ;  /* 0x0000895d0600e986 */ /* 0x0001e2000c101124 */
[----:B------:R-:W-:Y:S05]  /*a910*/  @P1 BRA `(.L_x_428) ;  /* 0x00000000000c1947 */ /* 0x000fea0003800000 */
[----:B------:R-:W0:Y:S02]  /*a920*/  LDG.E.U8 R16, desc[UR36][R154.64+0x88] ;  /* 0x000088249a107981 */ /* 0x000e24000c1e1100 */
[----:B0-----:R-:W-:-:S05]  /*a930*/  PRMT R3, R16, 0x8880, RZ ;  /* 0x0000888010037816 */ /* 0x001fca00000000ff */
[----:B------:R-:W-:-:S07]  /*a940*/  IMAD R2, R3, R18, RZ ;  /* 0x0000001203027224 */ /* 0x000fce00078e02ff */
.L_x_428:
[----:B------:R-:W-:Y:S05]  /*a950*/  BSYNC B1 ;  /* 0x0000000000017941 */ /* 0x000fea0003800000 */
.L_x_427:
        /* <DEDUP_REMOVED lines=12> */
.L_x_430:
[----:B------:R-:W-:Y:S05]  /*aa20*/  BSYNC B1 ;  /* 0x0000000000017941 */ /* 0x000fea0003800000 */
.L_x_429:
[----:B------:R-:W-:Y:S01]  /*aa30*/  @!P4 IMAD R95, R95, R17, R2 ;  /* 0x000000115f5fc224 */ /* 0x000fe200078e0202 */
[----:B------:R-:W-:Y:S04]  /*aa40*/  BSSY B1, `(.L_x_431) ;  /* 0x0000006000017945 */ /* 0x000fe80003800000 */
[----:B------:R0:W-:Y:S01]  /*aa50*/  @!P4 STG.E.U8 desc[UR36][R8.64+0x89], R95 ;  /* 0x0000895f0800c986 */ /* 0x0001e2000c101124 */
[----:B------:R-:W-:Y:S05]  /*aa60*/  @P3 BRA `(.L_x_432) ;  /* 0x00000000000c3947 */ /* 0x000fea0003800000 */
[----:B------:R-:W0:Y:S02]  /*aa70*/  LDG.E.U8 R16, desc[UR36][R14.64+0x90] ;  /* 0x000090240e107981 */ /* 0x000e24000c1e1100 */
[----:B0-----:R-:W-:-:S05]  /*aa80*/  PRMT R3, R16, 0x8880, RZ ;  /* 0x0000888010037816 */ /* 0x001fca00000000ff */
[----:B------:R-:W-:-:S07]  /*aa90*/  IMAD R2, R3, R18, RZ ;  /* 0x0000001203027224 */ /* 0x000fce00078e02ff */
.L_x_432:
[----:B------:R-:W-:Y:S05]  /*aaa0*/  BSYNC B1 ;  /* 0x0000000000017941 */ /* 0x000fea0003800000 */
.L_x_431:
[----:B0-----:R-:W-:Y:S01]  /*aab0*/  @!P3 IMAD R3, R96, R17, R2 ;  /* 0x000000116003b224 */ /* 0x001fe200078e0202 */
[----:B------:R-:W-:Y:S04]  /*aac0*/  BSSY B1, `(.L_x_433) ;  /* 0x0000006000017945 */ /* 0x000fe80003800000 */
[----:B------:R0:W-:Y:S01]  /*aad0*/  @!P3 STG.E.U8 desc[UR36][R6.64+0x90], R3 ;  /* 0x000090030600b986 */ /* 0x0001e2000c101124 */
[----:B------:R-:W-:Y:S05]  /*aae0*/  @P5 BRA `(.L_x_434) ;  /* 0x00000000000c5947 */ /* 0x000fea0003800000 */
[----:B------:R-:W0:Y:S02]  /*aaf0*/  LDG.E.U8 R16, desc[UR36][R14.64+0x91] ;  /* 0x000091240e107981 */ /* 0x000e24000c1e1100 */
[----:B0-----:R-:W-:-:S05]  /*ab00*/  PRMT R3, R16, 0x8880, RZ ;  /* 0x0000888010037816 */ /* 0x001fca00000000ff */
[----:B------:R-:W-:-:S07]  /*ab10*/  IMAD R2, R3, R18, RZ ;  /* 0x0000001203027224 */ /* 0x000fce00078e02ff */
.L_x_434:
[----:B------:R-:W-:Y:S05]  /*ab20*/  BSYNC B1 ;  /* 0x0000000000017941 */ /* 0x000fea0003800000 */
.L_x_433:
[----:B------:R-:W-:Y:S01]  /*ab30*/  @!P5 IMAD R97, R97, R17, R2 ;  /* 0x000000116161d224 */ /* 0x000fe200078e0202 */
[----:B------:R-:W-:Y:S04]  /*ab40*/  BSSY B1, `(.L_x_435) ;  /* 0x0000006000017945 */ /* 0x000fe80003800000 */
[----:B------:R0:W-:Y:S01]  /*ab50*/  @!P5 STG.E.U8 desc[UR36][R6.64+0x91], R97 ;  /* 0x000091610600d986 */ /* 0x0001e2000c101124 */
[----:B------:R-:W-:Y:S05]  /*ab60*/  @P6 BRA `(.L_x_436) ;  /* 0x00000000000c6947 */ /* 0x000fea0003800000 */
[----:B------:R-:W0:Y:S02]  /*ab70*/  LDG.E.U8 R16, desc[UR36][R154.64+0x90] ;  /* 0x000090249a107981 */ /* 0x000e24000c1e1100 */
[----:B0-----:R-:W-:-:S05]  /*ab80*/  PRMT R3, R16, 0x8880, RZ ;  /* 0x0000888010037816 */ /* 0x001fca00000000ff */
[----:B------:R-:W-:-:S07]  /*ab90*/  IMAD R2, R3, R18, RZ ;  /* 0x0000001203027224 */ /* 0x000fce00078e02ff */
.L_x_436:
[----:B------:R-:W-:Y:S05]  /*aba0*/  BSYNC B1 ;  /* 0x0000000000017941 */ /* 0x000fea0003800000 */
.L_x_435:
[----:B0-----:R-:W-:Y:S01]  /*abb0*/  @!P6 IMAD R3, R98, R17, R2 ;  /* 0x000000116203e224 */ /* 0x001fe200078e0202 */
[----:B------:R-:W-:Y:S04]  /*abc0*/  BSSY B1, `(.L_x_437) ;  /* 0x0000006000017945 */ /* 0x000fe80003800000 */
[----:B------:R0:W-:Y:S01]  /*abd0*/  @!P6 STG.E.U8 desc[UR36][R8.64+0x90], R3 ;  /* 0x000090030800e986 */ /* 0x0001e2000c101124 */
[----:B------:R-:W-:Y:S05]  /*abe0*/  @P1 BRA `(.L_x_438) ;  /* 0x00000000000c1947 */ /* 0x000fea0003800000 */
[----:B------:R-:W0:Y:S02]  /*abf0*/  LDG.E.U8 R16, desc[UR36][R154.64+0x91] ;  /* 0x000091249a107981 */ /* 0x000e24000c1e1100 */
[----:B0-----:R-:W-:-:S05]  /*ac00*/  PRMT R3, R16, 0x8880, RZ ;  /* 0x0000888010037816 */ /* 0x001fca00000000ff */
[----:B------:R-:W-:-:S07]  /*ac10*/  IMAD R2, R3, R18, RZ ;  /* 0x0000001203027224 */ /* 0x000fce00078e02ff */
.L_x_438:
[----:B------:R-:W-:Y:S05]  /*ac20*/  BSYNC B1 ;  /* 0x0000000000017941 */ /* 0x000fea0003800000 */
.L_x_437:
        /* <DEDUP_REMOVED lines=12> */
.L_x_440:
[----:B------:R-:W-:Y:S05]  /*acf0*/  BSYNC B1 ;  /* 0x0000000000017941 */ /* 0x000fea0003800000 */
.L_x_439:
[----:B0-----:R-:W-:Y:S01]  /*ad00*/  @!P4 IMAD R3, R100, R17, R2 ;  /* 0x000000116403c224 */ /* 0x001fe200078e0202 */
[----:B------:R-:W-:Y:S04]  /*ad10*/  BSSY B1, `(.L_x_441) ;  /* 0x0000006000017945 */ /* 0x000fe80003800000 */
[----:B------:R0:W-:Y:S01]  /*ad20*/  @!P4 STG.E.U8 desc[UR36][R6.64+0x98], R3 ;  /* 0x000098030600c986 */ /* 0x0001e2000c101124 */
[----:B------:R-:W-:Y:S05]  /*ad30*/  @P3 BRA `(.L_x_442) ;  /* 0x00000000000c3947 */ /* 0x000fea0003800000 */
[----:B------:R-:W0:Y:S02]  /*ad40*/  LDG.E.U8 R16, desc[UR36][R14.64+0x99] ;  /* 0x000099240e107981 */ /* 0x000e24000c1e1100 */
[----:B0-----:R-:W-:-:S05]  /*ad50*/  PRMT R3, R16, 0x8880, RZ ;  /* 0x0000888010037816 */ /* 0x001fca00000000ff */
[----:B------:R-:W-:-:S07]  /*ad60*/  IMAD R2, R3, R18, RZ ;  /* 0x0000001203027224 */ /* 0x000fce00078e02ff */
.L_x_442:
[----:B------:R-:W-:Y:S05]  /*ad70*/  BSYNC B1 ;  /* 0x0000000000017941 */ /* 0x000fea0003800000 */
.L_x_441:
[----:B------:R-:W-:Y:S01]  /*ad80*/  @!P3 IMAD R101, R101, R17, R2 ;  /* 0x000000116565b224 */ /* 0x000fe200078e0202 */
[----:B------:R-:W-:Y:S04]  /*ad90*/  BSSY B1, `(.L_x_443) ;  /* 0x0000006000017945 */ /* 0x000fe80003800000 */
[----:B------:R0:W-:Y:S01]  /*ada0*/  @!P3 STG.E.U8 desc[UR36][R6.64+0x99], R101 ;  /* 0x000099650600b986 */ /* 0x0001e2000c101124 */
[----:B------:R-:W-:Y:S05]  /*adb0*/  @P5 BRA `(.L_x_444) ;  /* 0x00000000000c5947 */ /* 0x000fea0003800000 */
[----:B------:R-:W0:Y:S02]  /*adc0*/  LDG.E.U8 R16, desc[UR36][R154.64+0x98] ;  /* 0x000098249a107981 */ /* 0x000e24000c1e1100 */
[----:B0-----:R-:W-:-:S05]  /*add0*/  PRMT R3, R16, 0x8880, RZ ;  /* 0x0000888010037816 */ /* 0x001fca00000000ff */
[----:B------:R-:W-:-:S07]  /*ade0*/  IMAD R2, R3, R18, RZ ;  /* 0x0000001203027224 */ /* 0x000fce00078e02ff */
.L_x_444:
[----:B------:R-:W-:Y:S05]  /*adf0*/  BSYNC B1 ;  /* 0x0000000000017941 */ /* 0x000fea0003800000 */
.L_x_443:
[----:B0-----:R-:W-:Y:S01]  /*ae00*/  @!P5 IMAD R3, R102, R17, R2 ;  /* 0x000000116603d224 */ /* 0x001fe200078e0202 */
[----:B------:R-:W-:Y:S04]  /*ae10*/  BSSY B1, `(.L_x_445) ;  /* 0x0000006000017945 */ /* 0x000fe80003800000 */
[----:B------:R0:W-:Y:S01]  /*ae20*/  @!P5 STG.E.U8 desc[UR36][R8.64+0x98], R3 ;  /* 0x000098030800d986 */ /* 0x0001e2000c101124 */
[----:B------:R-:W-:Y:S05]  /*ae30*/  @P6 BRA `(.L_x_446) ;  /* 0x00000000000c6947 */ /* 0x000fea0003800000 */
[----:B------:R-:W0:Y:S02]  /*ae40*/  LDG.E.U8 R16, desc[UR36][R154.64+0x99] ;  /* 0x000099249a107981 */ /* 0x000e24000c1e1100 */
[----:B0-----:R-:W-:-:S05]  /*ae50*/  PRMT R3, R16, 0x8880, RZ ;  /* 0x0000888010037816 */ /* 0x001fca00000000ff */
[----:B------:R-:W-:-:S07]  /*ae60*/  IMAD R2, R3, R18, RZ ;  /* 0x0000001203027224 */ /* 0x000fce00078e02ff */
.L_x_446:
[----:B------:R-:W-:Y:S05]  /*ae70*/  BSYNC B1 ;  /* 0x0000000000017941 */ /* 0x000fea0003800000 */
.L_x_445:
[----:B------:R-:W-:Y:S01]  /*ae80*/  @!P6 IMAD R103, R103, R17, R2 ;  /* 0x000000116767e224 */ /* 0x000fe200078e0202 */
[----:B------:R-:W-:Y:S04]  /*ae90*/  BSSY B1, `(.L_x_447) ;  /* 0x0000006000017945 */ /* 0x000fe80003800000 */
[----:B------:R0:W-:Y:S01]  /*aea0*/  @!P6 STG.E.U8 desc[UR36][R8.64+0x99], R103 ;  /* 0x000099670800e986 */ /* 0x0001e2000c101124 */
[----:B------:R-:W-:Y:S05]  /*aeb0*/  @P1 BRA `(.L_x_448) ;  /* 0x00000000000c1947 */ /* 0x000fea0003800000 */
[----:B------:R-:W0:Y:S02]  /*aec0*/  LDG.E.U8 R16, desc[UR36][R14.64+0xa0] ;  /* 0x0000a0240e107981 */ /* 0x000e24000c1e1100 */
[----:B0-----:R-:W-:-:S05]  /*aed0*/  PRMT R3, R16, 0x8880, RZ ;  /* 0x0000888010037816 */ /* 0x001fca00000000ff */
[----:B------:R-:W-:-:S07]  /*aee0*/  IMAD R2, R3, R18, RZ ;  /* 0x0000001203027224 */ /* 0x000fce00078e02ff */
.L_x_448:
[----:B------:R-:W-:Y:S05]  /*aef0*/  BSYNC B1 ;  /* 0x0000000000017941 */ /* 0x000fea0003800000 */
.L_x_447:
        /* <DEDUP_REMOVED lines=12> */
.L_x_450:
[----:B------:R-:W-:Y:S05]  /*afc0*/  BSYNC B1 ;  /* 0x0000000000017941 */ /* 0x000fea0003800000 */
.L_x_449:
[----:B------:R-:W-:Y:S01]  /*afd0*/  @!P4 IMAD R105, R105, R17, R2 ;  /* 0x000000116969c224 */ /* 0x000fe200078e0202 */
[----:B------:R-:W-:Y:S04]  /*afe0*/  BSSY B1, `(.L_x_451) ;  /* 0x0000006000017945 */ /* 0x000fe80003800000 */
[----:B------:R0:W-:Y:S01]  /*aff0*/  @!P4 STG.E.U8 desc[UR36][R6.64+0xa1], R105 ;  /* 0x0000a1690600c986 */ /* 0x0001e2000c101124 */
[----:B------:R-:W-:Y:S05]  /*b000*/  @P3 BRA `(.L_x_452) ;  /* 0x00000000000c3947 */ /* 0x000fea0003800000 */
[----:B------:R-:W0:Y:S02]  /*b010*/  LDG.E.U8 R16, desc[UR36][R154.64+0xa0] ;  /* 0x0000a0249a107981 */ /* 0x000e24000c1e1100 */
[----:B0-----:R-:W-:-:S05]  /*b020*/  PRMT R3, R16, 0x8880, RZ ;  /* 0x0000888010037816 */ /* 0x001fca00000000ff */
[----:B------:R-:W-:-:S07]  /*b030*/  IMAD R2, R3, R18, RZ ;  /* 0x0000001203027224 */ /* 0x000fce00078e02ff */
.L_x_452:
[----:B------:R-:W-:Y:S05]  /*b040*/  BSYNC B1 ;  /* 0x0000000000017941 */ /* 0x000fea0003800000 */
.L_x_451:
[----:B0-----:R-:W-:Y:S01]  /*b050*/  @!P3 IMAD R3, R106, R17, R2 ;  /* 0x000000116a03b224 */ /* 0x001fe200078e0202 */
[----:B------:R-:W-:Y:S04]  /*b060*/  BSSY B1, `(.L_x_453) ;  /* 0x0000006000017945 */ /* 0x000fe80003800000 */
[----:B------:R0:W-:Y:S01]  /*b070*/  @!P3 STG.E.U8 desc[UR36][R8.64+0xa0], R3 ;  /* 0x0000a0030800b986 */ /* 0x0001e2000c101124 */
[----:B------:R-:W-:Y:S05]  /*b080*/  @P5 BRA `(.L_x_454) ;  /* 0x00000000000c5947 */ /* 0x000fea0003800000 */
[----:B------:R-:W0:Y:S02]  /*b090*/  LDG.E.U8 R16, desc[UR36][R154.64+0xa1] ;  /* 0x0000a1249a107981 */ /* 0x000e24000c1e1100 */
[----:B0-----:R-:W-:-:S05]  /*b0a0*/  PRMT R3, R16, 0x8880, RZ ;  /* 0x0000888010037816 */ /* 0x001fca00000000ff */
[----:B------:R-:W-:-:S07]  /*b0b0*/  IMAD R2, R3, R18, RZ ;  /* 0x0000001203027224 */ /* 0x000fce00078e02ff */
.L_x_454:
[----:B------:R-:W-:Y:S05]  /*b0c0*/  BSYNC B1 ;  /* 0x0000000000017941 */ /* 0x000fea0003800000 */
.L_x_453:
[----:B------:R-:W-:Y:S01]  /*b0d0*/  @!P5 IMAD R107, R107, R17, R2 ;  /* 0x000000116b6bd224 */ /* 0x000fe200078e0202 */
[----:B------:R-:W-:Y:S04]  /*b0e0*/  BSSY B1, `(.L_x_455) ;  /* 0x0000006000017945 */ /* 0x000fe80003800000 */
[----:B------:R0:W-:Y:S01]  /*b0f0*/  @!P5 STG.E.U8 desc[UR36][R8.64+0xa1], R107 ;  /* 0x0000a16b0800d986 */ /* 0x0001e2000c101124 */
[----:B------:R-:W-:Y:S05]  /*b100*/  @P6 BRA `(.L_x_456) ;  /* 0x00000000000c6947 */ /* 0x000fea0003800000 */
[----:B------:R-:W0:Y:S02]  /*b110*/  LDG.E.U8 R16, desc[UR36][R14.64+0xa8] ;  /* 0x0000a8240e107981 */ /* 0x000e24000c1e1100 */
[----:B0-----:R-:W-:-:S05]  /*b120*/  PRMT R3, R16, 0x8880, RZ ;  /* 0x0000888010037816 */ /* 0x001fca00000000ff */
[----:B------:R-:W-:-:S07]  /*b130*/  IMAD R2, R3, R18, RZ ;  /* 0x0000001203027224 */ /* 0x000fce00078e02ff */
.L_x_456:
[----:B------:R-:W-:Y:S05]  /*b140*/  BSYNC B1 ;  /* 0x0000000000017941 */ /* 0x000fea0003800000 */
.L_x_455:
[----:B0-----:R-:W-:Y:S01]  /*b150*/  @!P6 IMAD R3, R108, R17, R2 ;  /* 0x000000116c03e224 */ /* 0x001fe200078e0202 */
[----:B------:R-:W-:Y:S04]  /*b160*/  BSSY B1, `(.L_x_457) ;  /* 0x0000006000017945 */ /* 0x000fe80003800000 */
[----:B------:R0:W-:Y:S01]  /*b170*/  @!P6 STG.E.U8 desc[UR36][R6.64+0xa8], R3 ;  /* 0x0000a8030600e986 */ /* 0x0001e2000c101124 */
[----:B------:R-:W-:Y:S05]  /*b180*/  @P1 BRA `(.L_x_458) ;  /* 0x00000000000c1947 */ /* 0x000fea0003800000 */
[----:B------:R-:W0:Y:S02]  /*b190*/  LDG.E.U8 R16, desc[UR36][R14.64+0xa9] ;  /* 0x0000a9240e107981 */ /* 0x000e24000c1e1100 */
[----:B0-----:R-:W-:-:S05]  /*b1a0*/  PRMT R3, R16, 0x8880, RZ ;  /* 0x0000888010037816 */ /* 0x001fca00000000ff */
[----:B------:R-:W-:-:S07]  /*b1b0*/  IMAD R2, R3, R18, RZ ;  /* 0x0000001203027224 */ /* 0x000fce00078e02ff */
.L_x_458:
[----:B------:R-:W-:Y:S05]  /*b1c0*/  BSYNC B1 ;  /* 0x0000000000017941 */ /* 0x000fea0003800000 */
.L_x_457:
        /* <DEDUP_REMOVED lines=12> */
.L_x_460:
[----:B------:R-:W-:Y:S05]  /*b290*/  BSYNC B1 ;  /* 0x0000000000017941 */ /* 0x000fea0003800000 */
.L_x_459:
[----:B0-----:R-:W-:Y:S01]  /*b2a0*/  @!P4 IMAD R3, R110, R17, R2 ;  /* 0x000000116e03c224 */ /* 0x001fe200078e0202 */
[----:B------:R-:W-:Y:S04]  /*b2b0*/  BSSY B1, `(.L_x_461) ;  /* 0x0000006000017945 */ /* 0x000fe80003800000 */
[----:B------:R0:W-:Y:S01]  /*b2c0*/  @!P4 STG.E.U8 desc[UR36][R8.64+0xa8], R3 ;  /* 0x0000a8030800c986 */ /* 0x0001e2000c101124 */
[----:B------:R-:W-:Y:S05]  /*b2d0*/  @P3 BRA `(.L_x_462) ;  /* 0x00000000000c3947 */ /* 0x000fea0003800000 */
[----:B------:R-:W0:Y:S02]  /*b2e0*/  LDG.E.U8 R16, desc[UR36][R154.64+0xa9] ;  /* 0x0000a9249a107981 */ /* 0x000e24000c1e1100 */
[----:B0-----:R-:W-:-:S05]  /*b2f0*/  PRMT R3, R16, 0x8880, RZ ;  /* 0x0000888010037816 */ /* 0x001fca00000000ff */
[----:B------:R-:W-:-:S07]  /*b300*/  IMAD R2, R3, R18, RZ ;  /* 0x0000001203027224 */ /* 0x000fce00078e02ff */
.L_x_462:
[----:B------:R-:W-:Y:S05]  /*b310*/  BSYNC B1 ;  /* 0x0000000000017941 */ /* 0x000fea0003800000 */
.L_x_461:
[----:B------:R-:W-:Y:S01]  /*b320*/  @!P3 IMAD R111, R111, R17, R2 ;  /* 0x000000116f6fb224 */ /* 0x000fe200078e0202 */
[----:B------:R-:W-:Y:S04]  /*b330*/  BSSY B1, `(.L_x_463) ;  /* 0x0000006000017945 */ /* 0x000fe80003800000 */
[----:B------:R0:W-:Y:S01]  /*b340*/  @!P3 STG.E.U8 desc[UR36][R8.64+0xa9], R111 ;  /* 0x0000a96f0800b986 */ /* 0x0001e2000c101124 */
[----:B------:R-:W-:Y:S05]  /*b350*/  @P5 BRA `(.L_x_464) ;  /* 0x00000000000c5947 */ /* 0x000fea0003800000 */
[----:B------:R-:W0:Y:S02]  /*b360*/  LDG.E.U8 R16, desc[UR36][R14.64+0xb0] ;  /* 0x0000b0240e107981 */ /* 0x000e24000c1e1100 */
[----:B0-----:R-:W-:-:S05]  /*b370*/  PRMT R3, R16, 0x8880, RZ ;  /* 0x0000888010037816 */ /* 0x001fca00000000ff */
[----:B------:R-:W-:-:S07]  /*b380*/  IMAD R2, R3, R18, RZ ;  /* 0x0000001203027224 */ /* 0x000fce00078e02ff */
.L_x_464:
[----:B------:R-:W-:Y:S05]  /*b390*/  BSYNC B1 ;  /* 0x0000000000017941 */ /* 0x000fea0003800000 */
.L_x_463:
[----:B0-----:R-:W-:Y:S01]  /*b3a0*/  @!P5 IMAD R3, R112, R17, R2 ;  /* 0x000000117003d224 */ /* 0x001fe200078e0202 */
[----:B------:R-:W-:Y:S04]  /*b3b0*/  BSSY B1, `(.L_x_465) ;  /* 0x0000006000017945 */ /* 0x000fe80003800000 */
[----:B------:R0:W-:Y:S01]  /*b3c0*/  @!P5 STG.E.U8 desc[UR36][R6.64+0xb0], R3 ;  /* 0x0000b0030600d986 */ /* 0x0001e2000c101124 */
[----:B------:R-:W-:Y:S05]  /*b3d0*/  @P6 BRA `(.L_x_466) ;  /* 0x00000000000c6947 */ /* 0x000fea0003800000 */
[----:B------:R-:W0:Y:S02]  /*b3e0*/  LDG.E.U8 R16, desc[UR36][R14.64+0xb1] ;  /* 0x0000b1240e107981 */ /* 0x000e24000c1e1100 */
[----:B0-----:R-:W-:-:S05]  /*b3f0*/  PRMT R3, R16, 0x8880, RZ ;  /* 0x0000888010037816 */ /* 0x001fca00000000ff */
[----:B------:R-:W-:-:S07]  /*b400*/  IMAD R2, R3, R18, RZ ;  /* 0x0000001203027224 */ /* 0x000fce00078e02ff */
.L_x_466:
[----:B------:R-:W-:Y:S05]  /*b410*/  BSYNC B1 ;  /* 0x0000000000017941 */ /* 0x000fea0003800000 */
.L_x_465:
[----:B------:R-:W-:Y:S01]  /*b420*/  @!P6 IMAD R113, R113, R17, R2 ;  /* 0x000000117171e224 */ /* 0x000fe200078e0202 */
[----:B------:R-:W-:Y:S04]  /*b430*/  BSSY B1, `(.L_x_467) ;  /* 0x0000006000017945 */ /* 0x000fe80003800000 */
[----:B------:R0:W-:Y:S01]  /*b440*/  @!P6 STG.E.U8 desc[UR36][R6.64+0xb1], R113 ;  /* 0x0000b1710600e986 */ /* 0x0001e2000c101124 */
[----:B------:R-:W-:Y:S05]  /*b450*/  @P1 BRA `(.L_x_468) ;  /* 0x00000000000c1947 */ /* 0x000fea0003800000 */
[----:B------:R-:W0:Y:S02]  /*b460*/  LDG.E.U8 R16, desc[UR36][R154.64+0xb0] ;  /* 0x0000b0249a107981 */ /* 0x000e24000c1e1100 */
[----:B0-----:R-:W-:-:S05]  /*b470*/  PRMT R3, R16, 0x8880, RZ ;  /* 0x0000888010037816 */ /* 0x001fca00000000ff */
[----:B------:R-:W-:-:S07]  /*b480*/  IMAD R2, R3, R18, RZ ;  /* 0x0000001203027224 */ /* 0x000fce00078e02ff */
.L_x_468:
[----:B------:R-:W-:Y:S05]  /*b490*/  BSYNC B1 ;  /* 0x0000000000017941 */ /* 0x000fea0003800000 */
.L_x_467:
        /* <DEDUP_REMOVED lines=12> */
.L_x_470:
[----:B------:R-:W-:Y:S05]  /*b560*/  BSYNC B1 ;  /* 0x0000000000017941 */ /* 0x000fea0003800000 */
.L_x_469:
[----:B------:R-:W-:Y:S01]  /*b570*/  @!P4 IMAD R115, R115, R17, R2 ;  /* 0x000000117373c224 */ /* 0x000fe200078e0202 */
[----:B------:R-:W-:Y:S04]  /*b580*/  BSSY B1, `(.L_x_471) ;  /* 0x0000006000017945 */ /* 0x000fe80003800000 */
[----:B------:R0:W-:Y:S01]  /*b590*/  @!P4 STG.E.U8 desc[UR36][R8.64+0xb1], R115 ;  /* 0x0000b1730800c986 */ /* 0x0001e2000c101124 */
[----:B------:R-:W-:Y:S05]  /*b5a0*/  @P3 BRA `(.L_x_472) ;  /* 0x00000000000c3947 */ /* 0x000fea0003800000 */
[----:B------:R-:W0:Y:S02]  /*b5b0*/  LDG.E.U8 R16, desc[UR36][R14.64+0xb8] ;  /* 0x0000b8240e107981 */ /* 0x000e24000c1e1100 */
[----:B0-----:R-:W-:-:S05]  /*b5c0*/  PRMT R3, R16, 0x8880, RZ ;  /* 0x0000888010037816 */ /* 0x001fca00000000ff */
[----:B------:R-:W-:-:S07]  /*b5d0*/  IMAD R2, R3, R18, RZ ;  /* 0x0000001203027224 */ /* 0x000fce00078e02ff */
.L_x_472:
[----:B------:R-:W-:Y:S05]  /*b5e0*/  BSYNC B1 ;  /* 0x0000000000017941 */ /* 0x000fea0003800000 */
.L_x_471:
[----:B0-----:R-:W-:Y:S01]  /*b5f0*/  @!P3 IMAD R3, R116, R17, R2 ;  /* 0x000000117403b224 */ /* 0x001fe200078e0202 */
[----:B------:R-:W-:Y:S04]  /*b600*/  BSSY B1, `(.L_x_473) ;  /* 0x0000006000017945 */ /* 0x000fe80003800000 */
[----:B------:R0:W-:Y:S01]  /*b610*/  @!P3 STG.E.U8 desc[UR36][R6.64+0xb8], R3 ;  /* 0x0000b8030600b986 */ /* 0x0001e2000c101124 */
[----:B------:R-:W-:Y:S05]  /*b620*/  @P5 BRA `(.L_x_474) ;  /* 0x00000000000c5947 */ /* 0x000fea0003800000 */
[----:B------:R-:W0:Y:S02]  /*b630*/  LDG.E.U8 R16, desc[UR36][R14.64+0xb9] ;  /* 0x0000b9240e107981 */ /* 0x000e24000c1e1100 */
[----:B0-----:R-:W-:-:S05]  /*b640*/  PRMT R3, R16, 0x8880, RZ ;  /* 0x0000888010037816 */ /* 0x001fca00000000ff */
[----:B------:R-:W-:-:S07]  /*b650*/  IMAD R2, R3, R18, RZ ;  /* 0x0000001203027224 */ /* 0x000fce00078e02ff */
.L_x_474:
[----:B------:R-:W-:Y:S05]  /*b660*/  BSYNC B1 ;  /* 0x0000000000017941 */ /* 0x000fea0003800000 */
.L_x_473:
[----:B------:R-:W-:Y:S01]  /*b670*/  @!P5 IMAD R117, R117, R17, R2 ;  /* 0x000000117575d224 */ /* 0x000fe200078e0202 */
[----:B------:R-:W-:Y:S04]  /*b680*/  BSSY B1, `(.L_x_475) ;  /* 0x0000006000017945 */ /* 0x000fe80003800000 */
[----:B------:R0:W-:Y:S01]  /*b690*/  @!P5 STG.E.U8 desc[UR36][R6.64+0xb9], R117 ;  /* 0x0000b9750600d986 */ /* 0x0001e2000c101124 */
[----:B------:R-:W-:Y:S05]  /*b6a0*/  @P6 BRA `(.L_x_476) ;  /* 0x00000000000c6947 */ /* 0x000fea0003800000 */
[----:B------:R-:W0:Y:S02]  /*b6b0*/  LDG.E.U8 R16, desc[UR36][R154.64+0xb8] ;  /* 0x0000b8249a107981 */ /* 0x000e24000c1e1100 */
[----:B0-----:R-:W-:-:S05]  /*b6c0*/  PRMT R3, R16, 0x8880, RZ ;  /* 0x0000888010037816 */ /* 0x001fca00000000ff */
[----:B------:R-:W-:-:S07]  /*b6d0*/  IMAD R2, R3, R18, RZ ;  /* 0x0000001203027224 */ /* 0x000fce00078e02ff */
.L_x_476:
[----:B------:R-:W-:Y:S05]  /*b6e0*/  BSYNC B1 ;  /* 0x0000000000017941 */ /* 0x000fea0003800000 */
.L_x_475:
[----:B0-----:R-:W-:Y:S01]  /*b6f0*/  @!P6 IMAD R3, R118, R17, R2 ;  /* 0x000000117603e224 */ /* 0x001fe200078e0202 */
[----:B------:R-:W-:Y:S04]  /*b700*/  BSSY B1, `(.L_x_477) ;  /* 0x0000006000017945 */ /* 0x000fe80003800000 */
[----:B------:R0:W-:Y:S01]  /*b710*/  @!P6 STG.E.U8 desc[UR36][R8.64+0xb8], R3 ;  /* 0x0000b8030800e986 */ /* 0x0001e2000c101124 */
[----:B------:R-:W-:Y:S05]  /*b720*/  @P1 BRA `(.L_x_478) ;  /* 0x00000000000c1947 */ /* 0x000fea0003800000 */
[----:B------:R-:W0:Y:S02]  /*b730*/  LDG.E.U8 R16, desc[UR36][R154.64+0xb9] ;  /* 0x0000b9249a107981 */ /* 0x000e24000c1e1100 */
[----:B0-----:R-:W-:-:S05]  /*b740*/  PRMT R3, R16, 0x8880, RZ ;  /* 0x0000888010037816 */ /* 0x001fca00000000ff */
[----:B------:R-:W-:-:S07]  /*b750*/  IMAD R2, R3, R18, RZ ;  /* 0x0000001203027224 */ /* 0x000fce00078e02ff */
.L_x_478:
[----:B------:R-:W-:Y:S05]  /*b760*/  BSYNC B1 ;  /* 0x0000000000017941 */ /* 0x000fea0003800000 */
.L_x_477:
        /* <DEDUP_REMOVED lines=12> */
.L_x_480:
[----:B------:R-:W-:Y:S05]  /*b830*/  BSYNC B1 ;  /* 0x0000000000017941 */ /* 0x000fea0003800000 */
.L_x_479:
[----:B0-----:R-:W-:Y:S01]  /*b840*/  @!P4 IMAD R3, R120, R17, R2 ;  /* 0x000000117803c224 */ /* 0x001fe200078e0202 */
[----:B------:R-:W-:Y:S04]  /*b850*/  BSSY B1, `(.L_x_481) ;  /* 0x0000006000017945 */ /* 0x000fe80003800000 */
[----:B------:R0:W-:Y:S01]  /*b860*/  @!P4 STG.E.U8 desc[UR36][R6.64+0xc0], R3 ;  /* 0x0000c0030600c986 */ /* 0x0001e2000c101124 */
[----:B------:R-:W-:Y:S05]  /*b870*/  @P3 BRA `(.L_x_482) ;  /* 0x00000000000c3947 */ /* 0x000fea0003800000 */
[----:B------:R-:W0:Y:S02]  /*b880*/  LDG.E.U8 R16, desc[UR36][R14.64+0xc1] ;  /* 0x0000c1240e107981 */ /* 0x000e24000c1e1100 */
[----:B0-----:R-:W-:-:S05]  /*b890*/  PRMT R3, R16, 0x8880, RZ ;  /* 0x0000888010037816 */ /* 0x001fca00000000ff */
[----:B------:R-:W-:-:S07]  /*b8a0*/  IMAD R2, R3, R18, RZ ;  /* 0x0000001203027224 */ /* 0x000fce00078e02ff */
.L_x_482:
[----:B------:R-:W-:Y:S05]  /*b8b0*/  BSYNC B1 ;  /* 0x0000000000017941 */ /* 0x000fea0003800000 */
.L_x_481:
[----:B------:R-:W-:Y:S01]  /*b8c0*/  @!P3 IMAD R121, R121, R17, R2 ;  /* 0x000000117979b224 */ /* 0x000fe200078e0202 */
[----:B------:R-:W-:Y:S04]  /*b8d0*/  BSSY B1, `(.L_x_483) ;  /* 0x0000006000017945 */ /* 0x000fe80003800000 */
[----:B------:R0:W-:Y:S01]  /*b8e0*/  @!P3 STG.E.U8 desc[UR36][R6.64+0xc1], R121 ;  /* 0x0000c1790600b986 */ /* 0x0001e2000c101124 */
[----:B------:R-:W-:Y:S05]  /*b8f0*/  @P5 BRA `(.L_x_484) ;  /* 0x00000000000c5947 */ /* 0x000fea0003800000 */
[----:B------:R-:W0:Y:S02]  /*b900*/  LDG.E.U8 R16, desc[UR36][R154.64+0xc0] ;  /* 0x0000c0249a107981 */ /* 0x000e24000c1e1100 */
[----:B0-----:R-:W-:-:S05]  /*b910*/  PRMT R3, R16, 0x8880, RZ ;  /* 0x0000888010037816 */ /* 0x001fca00000000ff */
[----:B------:R-:W-:-:S07]  /*b920*/  IMAD R2, R3, R18, RZ ;  /* 0x0000001203027224 */ /* 0x000fce00078e02ff */
.L_x_484:
[----:B------:R-:W-:Y:S05]  /*b930*/  BSYNC B1 ;  /* 0x0000000000017941 */ /* 0x000fea0003800000 */
.L_x_483:
[----:B0-----:R-:W-:Y:S01]  /*b940*/  @!P5 IMAD R3, R122, R17, R2 ;  /* 0x000000117a03d224 */ /* 0x001fe200078e0202 */
[----:B------:R-:W-:Y:S04]  /*b950*/  BSSY B1, `(.L_x_485) ;  /* 0x0000006000017945 */ /* 0x000fe80003800000 */
[----:B------:R0:W-:Y:S01]  /*b960*/  @!P5 STG.E.U8 desc[UR36][R8.64+0xc0], R3 ;  /* 0x0000c0030800d986 */ /* 0x0001e2000c101124 */
[----:B------:R-:W-:Y:S05]  /*b970*/  @P6 BRA `(.L_x_486) ;  /* 0x00000000000c6947 */ /* 0x000fea0003800000 */
[----:B------:R-:W0:Y:S02]  /*b980*/  LDG.E.U8 R16, desc[UR36][R154.64+0xc1] ;  /* 0x0000c1249a107981 */ /* 0x000e24000c1e1100 */
[----:B0-----:R-:W-:-:S05]  /*b990*/  PRMT R3, R16, 0x8880, RZ ;  /* 0x0000888010037816 */ /* 0x001fca00000000ff */
[----:B------:R-:W-:-:S07]  /*b9a0*/  IMAD R2, R3, R18, RZ ;  /* 0x0000001203027224 */ /* 0x000fce00078e02ff */
.L_x_486:
[----:B------:R-:W-:Y:S05]  /*b9b0*/  BSYNC B1 ;  /* 0x0000000000017941 */ /* 0x000fea0003800000 */
.L_x_485:
[----:B------:R-:W-:Y:S01]  /*b9c0*/  @!P6 IMAD R123, R123, R17, R2 ;  /* 0x000000117b7be224 */ /* 0x000fe200078e0202 */
[----:B------:R-:W-:Y:S04]  /*b9d0*/  BSSY B1, `(.L_x_487) ;  /* 0x0000006000017945 */ /* 0x000fe80003800000 */
[----:B------:R0:W-:Y:S01]  /*b9e0*/  @!P6 STG.E.U8 desc[UR36][R8.64+0xc1], R123 ;  /* 0x0000c17b0800e986 */ /* 0x0001e2000c101124 */
[----:B------:R-:W-:Y:S05]  /*b9f0*/  @P1 BRA `(.L_x_488) ;  /* 0x00000000000c1947 */ /* 0x000fea0003800000 */
[----:B------:R-:W0:Y:S02]  /*ba00*/  LDG.E.U8 R16, desc[UR36][R14.64+0xc8] ;  /* 0x0000c8240e107981 */ /* 0x000e24000c1e1100 */
[----:B0-----:R-:W-:-:S05]  /*ba10*/  PRMT R3, R16, 0x8880, RZ ;  /* 0x0000888010037816 */ /* 0x001fca00000000ff */
[----:B------:R-:W-:-:S07]  /*ba20*/  IMAD R2, R3, R18, RZ ;  /* 0x0000001203027224 */ /* 0x000fce00078e02ff */
.L_x_488:
[----:B------:R-:W-:Y:S05]  /*ba30*/  BSYNC B1 ;  /* 0x0000000000017941 */ /* 0x000fea0003800000 */
.L_x_487:
        /* <DEDUP_REMOVED lines=12> */
.L_x_490:
[----:B------:R-:W-:Y:S05]  /*bb00*/  BSYNC B1 ;  /* 0x0000000000017941 */ /* 0x000fea0003800000 */
.L_x_489:
[----:B------:R-:W-:Y:S01]  /*bb10*/  @!P4 IMAD R125, R125, R17, R2 ;  /* 0x000000117d7dc224 */ /* 0x000fe200078e0202 */
[----:B------:R-:W-:Y:S04]  /*bb20*/  BSSY B1, `(.L_x_491) ;  /* 0x0000006000017945 */ /* 0x000fe80003800000 */
[----:B------:R0:W-:Y:S01]  /*bb30*/  @!P4 STG.E.U8 desc[UR36][R6.64+0xc9], R125 ;  /* 0x0000c97d0600c986 */ /* 0x0001e2000c101124 */
[----:B------:R-:W-:Y:S05]  /*bb40*/  @P3 BRA `(.L_x_492) ;  /* 0x00000000000c3947 */ /* 0x000fea0003800000 */
[----:B------:R-:W0:Y:S02]  /*bb50*/  LDG.E.U8 R16, desc[UR36][R154.64+0xc8] ;  /* 0x0000c8249a107981 */ /* 0x000e24000c1e1100 */
[----:B0-----:R-:W-:-:S05]  /*bb60*/  PRMT R3, R16, 0x8880, RZ ;  /* 0x0000888010037816 */ /* 0x001fca00000000ff */
[----:B------:R-:W-:-:S07]  /*bb70*/  IMAD R2, R3, R18, RZ ;  /* 0x0000001203027224 */ /* 0x000fce00078e02ff */
.L_x_492:
[----:B------:R-:W-:Y:S05]  /*bb80*/  BSYNC B1 ;  /* 0x0000000000017941 */ /* 0x000fea0003800000 */
.L_x_491:
[----:B0-----:R-:W-:Y:S01]  /*bb90*/  @!P3 IMAD R3, R126, R17, R2 ;  /* 0x000000117e03b224 */ /* 0x001fe200078e0202 */
[----:B------:R-:W-:Y:S04]  /*bba0*/  BSSY B1, `(.L_x_493) ;  /* 0x0000006000017945 */ /* 0x000fe80003800000 */
[----:B------:R0:W-:Y:S01]  /*bbb0*/  @!P3 STG.E.U8 desc[UR36][R8.64+0xc8], R3 ;  /* 0x0000c8030800b986 */ /* 0x0001e2000c101124 */
[----:B------:R-:W-:Y:S05]  /*bbc0*/  @P5 BRA `(.L_x_494) ;  /* 0x00000000000c5947 */ /* 0x000fea0003800000 */
[----:B------:R-:W0:Y:S02]  /*bbd0*/  LDG.E.U8 R16, desc[UR36][R154.64+0xc9] ;  /* 0x0000c9249a107981 */ /* 0x000e24000c1e1100 */
[----:B0-----:R-:W-:-:S05]  /*bbe0*/  PRMT R3, R16, 0x8880, RZ ;  /* 0x0000888010037816 */ /* 0x001fca00000000ff */
[----:B------:R-:W-:-:S07]  /*bbf0*/  IMAD R2, R3, R18, RZ ;  /* 0x0000001203027224 */ /* 0x000fce00078e02ff */
.L_x_494:
[----:B------:R-:W-:Y:S05]  /*bc00*/  BSYNC B1 ;  /* 0x0000000000017941 */ /* 0x000fea0003800000 */
.L_x_493:
[----:B------:R-:W-:Y:S01]  /*bc10*/  @!P5 IMAD R127, R127, R17, R2 ;  /* 0x000000117f7fd224 */ /* 0x000fe200078e0202 */
[----:B------:R-:W-:Y:S04]  /*bc20*/  BSSY B1, `(.L_x_495) ;  /* 0x0000006000017945 */ /* 0x000fe80003800000 */
[----:B------:R0:W-:Y:S01]  /*bc30*/  @!P5 STG.E.U8 desc[UR36][R8.64+0xc9], R127 ;  /* 0x0000c97f0800d986 */ /* 0x0001e2000c101124 */
[----:B------:R-:W-:Y:S05]  /*bc40*/  @P6 BRA `(.L_x_496) ;  /* 0x00000000000c6947 */ /* 0x000fea0003800000 */
[----:B------:R-:W0:Y:S02]  /*bc50*/  LDG.E.U8 R16, desc[UR36][R14.64+0xd0] ;  /* 0x0000d0240e107981 */ /* 0x000e24000c1e1100 */
[----:B0-----:R-:W-:-:S05]  /*bc60*/  PRMT R3, R16, 0x8880, RZ ;  /* 0x0000888010037816 */ /* 0x001fca00000000ff */
[----:B------:R-:W-:-:S07]  /*bc70*/  IMAD R2, R3, R18, RZ ;  /* 0x0000001203027224 */ /* 0x000fce00078e02ff */
.L_x_496:
[----:B------:R-:W-:Y:S05]  /*bc80*/  BSYNC B1 ;  /* 0x0000000000017941 */ /* 0x000fea0003800000 */
.L_x_495:
[----:B0-----:R-:W-:Y:S01]  /*bc90*/  @!P6 IMAD R3, R128, R17, R2 ;  /* 0x000000118003e224 */ /* 0x001fe200078e0202 */
[----:B------:R-:W-:Y:S04]  /*bca0*/  BSSY B1, `(.L_x_497) ;  /* 0x0000006000017945 */ /* 0x000fe80003800000 */
[----:B------:R0:W-:Y:S01]  /*bcb0*/  @!P6 STG.E.U8 desc[UR36][R6.64+0xd0], R3 ;  /* 0x0000d0030600e986 */ /* 0x0001e2000c101124 */
[----:B------:R-:W-:Y:S05]  /*bcc0*/  @P1 BRA `(.L_x_498) ;  /* 0x00000000000c1947 */ /* 0x000fea0003800000 */
[----:B------:R-:W0:Y:S02]  /*bcd0*/  LDG.E.U8 R16, desc[UR36][R14.64+0xd1] ;  /* 0x0000d1240e107981 */ /* 0x000e24000c1e1100 */
[----:B0-----:R-:W-:-:S05]  /*bce0*/  PRMT R3, R16, 0x8880, RZ ;  /* 0x0000888010037816 */ /* 0x001fca00000000ff */
[----:B------:R-:W-:-:S07]  /*bcf0*/  IMAD R2, R3, R18, RZ ;  /* 0x0000001203027224 */ /* 0x000fce00078e02ff */
.L_x_498:
[----:B------:R-:W-:Y:S05]  /*bd00*/  BSYNC B1 ;  /* 0x0000000000017941 */ /* 0x000fea0003800000 */
.L_x_497:
        /* <DEDUP_REMOVED lines=12> */
.L_x_500:
[----:B------:R-:W-:Y:S05]  /*bdd0*/  BSYNC B1 ;  /* 0x0000000000017941 */ /* 0x000fea0003800000 */
.L_x_499:
[----:B0-----:R-:W-:Y:S01]  /*bde0*/  @!P4 IMAD R3, R130, R17, R2 ;  /* 0x000000118203c224 */ /* 0x001fe200078e0202 */
[----:B------:R-:W-:Y:S04]  /*bdf0*/  BSSY B1, `(.L_x_501) ;  /* 0x0000006000017945 */ /* 0x000fe80003800000 */
[----:B------:R0:W-:Y:S01]  /*be00*/  @!P4 STG.E.U8 desc[UR36][R8.64+0xd0], R3 ;  /* 0x0000d0030800c986 */ /* 0x0001e2000c101124 */
[----:B------:R-:W-:Y:S05]  /*be10*/  @P3 BRA `(.L_x_502) ;  /* 0x00000000000c3947 */ /* 0x000fea0003800000 */
[----:B------:R-:W0:Y:S02]  /*be20*/  LDG.E.U8 R16, desc[UR36][R154.64+0xd1] ;  /* 0x0000d1249a107981 */ /* 0x000e24000c1e1100 */
[----:B0-----:R-:W-:-:S05]  /*be30*/  PRMT R3, R16, 0x8880, RZ ;  /* 0x0000888010037816 */ /* 0x001fca00000000ff */
[----:B------:R-:W-:-:S07]  /*be40*/  IMAD R2, R3, R18, RZ ;  /* 0x0000001203027224 */ /* 0x000fce00078e02ff */
.L_x_502:
[----:B------:R-:W-:Y:S05]  /*be50*/  BSYNC B1 ;  /* 0x0000000000017941 */ /* 0x000fea0003800000 */
.L_x_501:
[----:B------:R-:W-:Y:S01]  /*be60*/  @!P3 IMAD R131, R131, R17, R2 ;  /* 0x000000118383b224 */ /* 0x000fe200078e0202 */
[----:B------:R-:W-:Y:S04]  /*be70*/  BSSY B1, `(.L_x_503) ;  /* 0x0000006000017945 */ /* 0x000fe80003800000 */
[----:B------:R0:W-:Y:S01]  /*be80*/  @!P3 STG.E.U8 desc[UR36][R8.64+0xd1], R131 ;  /* 0x0000d1830800b986 */ /* 0x0001e2000c101124 */
[----:B------:R-:W-:Y:S05]  /*be90*/  @P5 BRA `(.L_x_504) ;  /* 0x00000000000c5947 */ /* 0x000fea0003800000 */
[----:B------:R-:W0:Y:S02]  /*bea0*/  LDG.E.U8 R16, desc[UR36][R14.64+0xd8] ;  /* 0x0000d8240e107981 */ /* 0x000e24000c1e1100 */
[----:B0-----:R-:W-:-:S05]  /*beb0*/  PRMT R3, R16, 0x8880, RZ ;  /* 0x0000888010037816 */ /* 0x001fca00000000ff */
[----:B------:R-:W-:-:S07]  /*bec0*/  IMAD R2, R3, R18, RZ ;  /* 0x0000001203027224 */ /* 0x000fce00078e02ff */
.L_x_504:
[----:B------:R-:W-:Y:S05]  /*bed0*/  BSYNC B1 ;  /* 0x0000000000017941 */ /* 0x000fea0003800000 */
.L_x_503:
[----:B0-----:R-:W-:Y:S01]  /*bee0*/  @!P5 IMAD R3, R132, R17, R2 ;  /* 0x000000118403d224 */ /* 0x001fe200078e0202 */
[----:B------:R-:W-:Y:S04]  /*bef0*/  BSSY B1, `(.L_x_505) ;  /* 0x0000006000017945 */ /* 0x000fe80003800000 */
[----:B------:R0:W-:Y:S01]  /*bf00*/  @!P5 STG.E.U8 desc[UR36][R6.64+0xd8], R3 ;  /* 0x0000d8030600d986 */ /* 0x0001e2000c101124 */
[----:B------:R-:W-:Y:S05]  /*bf10*/  @P6 BRA `(.L_x_506) ;  /* 0x00000000000c6947 */ /* 0x000fea0003800000 */
[----:B------:R-:W0:Y:S02]  /*bf20*/  LDG.E.U8 R16, desc[UR36][R14.64+0xd9] ;  /* 0x0000d9240e107981 */ /* 0x000e24000c1e1100 */
[----:B0-----:R-:W-:-:S05]  /*bf30*/  PRMT R3, R16, 0x8880, RZ ;  /* 0x0000888010037816 */ /* 0x001fca00000000ff */
[----:B------:R-:W-:-:S07]  /*bf40*/  IMAD R2, R3, R18, RZ ;  /* 0x0000001203027224 */ /* 0x000fce00078e02ff */
.L_x_506:
[----:B------:R-:W-:Y:S05]  /*bf50*/  BSYNC B1 ;  /* 0x0000000000017941 */ /* 0x000fea0003800000 */
.L_x_505:
[----:B------:R-:W-:Y:S01]  /*bf60*/  @!P6 IMAD R133, R133, R17, R2 ;  /* 0x000000118585e224 */ /* 0x000fe200078e0202 */
[----:B------:R-:W-:Y:S04]  /*bf70*/  BSSY B1, `(.L_x_507) ;  /* 0x0000006000017945 */ /* 0x000fe80003800000 */
[----:B------:R0:W-:Y:S01]  /*bf80*/  @!P6 STG.E.U8 desc[UR36][R6.64+0xd9], R133 ;  /* 0x0000d9850600e986 */ /* 0x0001e2000c101124 */
[----:B------:R-:W-:Y:S05]  /*bf90*/  @P1 BRA `(.L_x_508) ;  /* 0x00000000000c1947 */ /* 0x000fea0003800000 */
[----:B------:R-:W0:Y:S02]  /*bfa0*/  LDG.E.U8 R16, desc[UR36][R154.64+0xd8] ;  /* 0x0000d8249a107981 */ /* 0x000e24000c1e1100 */
[----:B0-----:R-:W-:-:S05]  /*bfb0*/  PRMT R3, R16, 0x8880, RZ ;  /* 0x0000888010037816 */ /* 0x001fca00000000ff */
[----:B------:R-:W-:-:S07]  /*bfc0*/  IMAD R2, R3, R18, RZ ;  /* 0x0000001203027224 */ /* 0x000fce00078e02ff */
.L_x_508:
[----:B------:R-:W-:Y:S05]  /*bfd0*/  BSYNC B1 ;  /* 0x0000000000017941 */ /* 0x000fea0003800000 */
.L_x_507:
        /* <DEDUP_REMOVED lines=12> */
.L_x_510:
[----:B------:R-:W-:Y:S05]  /*c0a0*/  BSYNC B1 ;  /* 0x0000000000017941 */ /* 0x000fea0003800000 */
.L_x_509:
[----:B------:R-:W-:Y:S01]  /*c0b0*/  @!P4 IMAD R135, R135, R17, R2 ;  /* 0x000000118787c224 */ /* 0x000fe200078e0202 */
[----:B------:R-:W-:Y:S04]  /*c0c0*/  BSSY B1, `(.L_x_511) ;  /* 0x0000006000017945 */ /* 0x000fe80003800000 */
[----:B------:R0:W-:Y:S01]  /*c0d0*/  @!P4 STG.E.U8 desc[UR36][R8.64+0xd9], R135 ;  /* 0x0000d9870800c986 */ /* 0x0001e2000c101124 */
[----:B------:R-:W-:Y:S05]  /*c0e0*/  @P3 BRA `(.L_x_512) ;  /* 0x00000000000c3947 */ /* 0x000fea0003800000 */
[----:B------:R-:W0:Y:S02]  /*c0f0*/  LDG.E.U8 R16, desc[UR36][R14.64+0xe0] ;  /* 0x0000e0240e107981 */ /* 0x000e24000c1e1100 */
[----:B0-----:R-:W-:-:S05]  /*c100*/  PRMT R3, R16, 0x8880, RZ ;  /* 0x0000888010037816 */ /* 0x001fca00000000ff */
[----:B------:R-:W-:-:S07]  /*c110*/  IMAD R2, R3, R18, RZ ;  /* 0x0000001203027224 */ /* 0x000fce00078e02ff */
.L_x_512:
[----:B------:R-:W-:Y:S05]  /*c120*/  BSYNC B1 ;  /* 0x0000000000017941 */ /* 0x000fea0003800000 */
.L_x_511:
[----:B0-----:R-:W-:Y:S01]  /*c130*/  @!P3 IMAD R3, R136, R17, R2 ;  /* 0x000000118803b224 */ /* 0x001fe200078e0202 */
[----:B------:R-:W-:Y:S04]  /*c140*/  BSSY B1, `(.L_x_513) ;  /* 0x0000006000017945 */ /* 0x000fe80003800000 */
[----:B------:R0:W-:Y:S01]  /*c150*/  @!P3 STG.E.U8 desc[UR36][R6.64+0xe0], R3 ;  /* 0x0000e0030600b986 */ /* 0x0001e2000c101124 */
[----:B------:R-:W-:Y:S05]  /*c160*/  @P5 BRA `(.L_x_514) ;  /* 0x00000000000c5947 */ /* 0x000fea0003800000 */
[----:B------:R-:W0:Y:S02]  /*c170*/  LDG.E.U8 R16, desc[UR36][R14.64+0xe1] ;  /* 0x0000e1240e107981 */ /* 0x000e24000c1e1100 */
[----:B0-----:R-:W-:-:S05]  /*c180*/  PRMT R3, R16, 0x8880, RZ ;  /* 0x0000888010037816 */ /* 0x001fca00000000ff */
[----:B------:R-:W-:-:S07]  /*c190*/  IMAD R2, R3, R18, RZ ;  /* 0x0000001203027224 */ /* 0x000fce00078e02ff */
.L_x_514:
[----:B------:R-:W-:Y:S05]  /*c1a0*/  BSYNC B1 ;  /* 0x0000000000017941 */ /* 0x000fea0003800000 */
.L_x_513:
[----:B------:R-:W-:Y:S01]  /*c1b0*/  @!P5 IMAD R137, R137, R17, R2 ;  /* 0x000000118989d224 */ /* 0x000fe200078e0202 */
[----:B------:R-:W-:Y:S04]  /*c1c0*/  BSSY B1, `(.L_x_515) ;  /* 0x0000006000017945 */ /* 0x000fe80003800000 */
[----:B------:R0:W-:Y:S01]  /*c1d0*/  @!P5 STG.E.U8 desc[UR36][R6.64+0xe1], R137 ;  /* 0x0000e1890600d986 */ /* 0x0001e2000c101124 */
[----:B------:R-:W-:Y:S05]  /*c1e0*/  @P6 BRA `(.L_x_516) ;  /* 0x00000000000c6947 */ /* 0x000fea0003800000 */
[----:B------:R-:W0:Y:S02]  /*c1f0*/  LDG.E.U8 R16, desc[UR36][R154.64+0xe0] ;  /* 0x0000e0249a107981 */ /* 0x000e24000c1e1100 */
[----:B0-----:R-:W-:-:S05]  /*c200*/  PRMT R3, R16, 0x8880, RZ ;  /* 0x0000888010037816 */ /* 0x001fca00000000ff */
[----:B------:R-:W-:-:S07]  /*c210*/  IMAD R2, R3, R18, RZ ;  /* 0x0000001203027224 */ /* 0x000fce00078e02ff */
.L_x_516:
[----:B------:R-:W-:Y:S05]  /*c220*/  BSYNC B1 ;  /* 0x0000000000017941 */ /* 0x000fea0003800000 */
.L_x_515:
[----:B0-----:R-:W-:Y:S01]  /*c230*/  @!P6 IMAD R3, R138, R17, R2 ;  /* 0x000000118a03e224 */ /* 0x001fe200078e0202 */
[----:B------:R-:W-:Y:S04]  /*c240*/  BSSY B1, `(.L_x_517) ;  /* 0x0000006000017945 */ /* 0x000fe80003800000 */
[----:B------:R0:W-:Y:S01]  /*c250*/  @!P6 STG.E.U8 desc[UR36][R8.64+0xe0], R3 ;  /* 0x0000e0030800e986 */ /* 0x0001e2000c101124 */
[----:B------:R-:W-:Y:S05]  /*c260*/  @P1 BRA `(.L_x_518) ;  /* 0x00000000000c1947 */ /* 0x000fea0003800000 */
[----:B------:R-:W0:Y:S02]  /*c270*/  LDG.E.U8 R16, desc[UR36][R154.64+0xe1] ;  /* 0x0000e1249a107981 */ /* 0x000e24000c1e1100 */
[----:B0-----:R-:W-:-:S05]  /*c280*/  PRMT R3, R16, 0x8880, RZ ;  /* 0x0000888010037816 */ /* 0x001fca00000000ff */
[----:B------:R-:W-:-:S07]  /*c290*/  IMAD R2, R3, R18, RZ ;  /* 0x0000001203027224 */ /* 0x000fce00078e02ff */
.L_x_518:
[----:B------:R-:W-:Y:S05]  /*c2a0*/  BSYNC B1 ;  /* 0x0000000000017941 */ /* 0x000fea0003800000 */
.L_x_517:
        /* <DEDUP_REMOVED lines=12> */
.L_x_520:
[----:B------:R-:W-:Y:S05]  /*c370*/  BSYNC B1 ;  /* 0x0000000000017941 */ /* 0x000fea0003800000 */
.L_x_519:
[----:B0-----:R-:W-:Y:S01]  /*c380*/  @!P5 IMAD R3, R140, R17, R2 ;  /* 0x000000118c03d224 */ /* 0x001fe200078e0202 */
[----:B------:R-:W-:Y:S04]  /*c390*/  BSSY B1, `(.L_x_521) ;  /* 0x0000006000017945 */ /* 0x000fe80003800000 */
[----:B------:R0:W-:Y:S01]  /*c3a0*/  @!P5 STG.E.U8 desc[UR36][R6.64+0xe8], R3 ;  /* 0x0000e8030600d986 */ /* 0x0001e2000c101124 */
[----:B------:R-:W-:Y:S05]  /*c3b0*/  @P3 BRA `(.L_x_522) ;  /* 0x00000000000c3947 */ /* 0x000fea0003800000 */
[----:B------:R-:W0:Y:S02]  /*c3c0*/  LDG.E.U8 R16, desc[UR36][R14.64+0xe9] ;  /* 0x0000e9240e107981 */ /* 0x000e24000c1e1100 */
[----:B0-----:R-:W-:-:S05]  /*c3d0*/  PRMT R3, R16, 0x8880, RZ ;  /* 0x0000888010037816 */ /* 0x001fca00000000ff */
[----:B------:R-:W-:-:S07]  /*c3e0*/  IMAD R2, R3, R18, RZ ;  /* 0x0000001203027224 */ /* 0x000fce00078e02ff */
.L_x_522:
[----:B------:R-:W-:Y:S05]  /*c3f0*/  BSYNC B1 ;  /* 0x0000000000017941 */ /* 0x000fea0003800000 */
.L_x_521:
[----:B------:R-:W-:Y:S01]  /*c400*/  @!P3 IMAD R141, R141, R17, R2 ;  /* 0x000000118d8db224 */ /* 0x000fe200078e0202 */
[----:B------:R-:W-:Y:S04]  /*c410*/  BSSY B1, `(.L_x_523) ;  /* 0x0000006000017945 */ /* 0x000fe80003800000 */
[----:B------:R0:W-:Y:S01]  /*c420*/  @!P3 STG.E.U8 desc[UR36][R6.64+0xe9], R141 ;  /* 0x0000e98d0600b986 */ /* 0x0001e2000c101124 */
[----:B------:R-:W-:Y:S05]  /*c430*/  @P1 BRA `(.L_x_524) ;  /* 0x00000000000c1947 */ /* 0x000fea0003800000 */
[----:B------:R-:W0:Y:S02]  /*c440*/  LDG.E.U8 R16, desc[UR36][R154.64+0xe8] ;  /* 0x0000e8249a107981 */ /* 0x000e24000c1e1100 */
[----:B0-----:R-:W-:-:S05]  /*c450*/  PRMT R3, R16, 0x8880, RZ ;  /* 0x0000888010037816 */ /* 0x001fca00000000ff */
[----:B------:R-:W-:-:S07]  /*c460*/  IMAD R2, R3, R18, RZ ;  /* 0x0000001203027224 */ /* 0x000fce00078e02ff */
.L_x_524:
[----:B------:R-:W-:Y:S05]  /*c470*/  BSYNC B1 ;  /* 0x0000000000017941 */ /* 0x000fea0003800000 */
.L_x_523:
[----:B0-----:R-:W-:Y:S01]  /*c480*/  @!P1 IMAD R3, R142, R17, R2 ;  /* 0x000000118e039224 */ /* 0x001fe200078e0202 */
[----:B------:R-:W-:Y:S04]  /*c490*/  BSSY B1, `(.L_x_525) ;  /* 0x0000006000017945 */ /* 0x000fe80003800000 */
[----:B------:R0:W-:Y:S01]  /*c4a0*/  @!P1 STG.E.U8 desc[UR36][R8.64+0xe8], R3 ;  /* 0x0000e80308009986 */ /* 0x0001e2000c101124 */
[----:B------:R-:W-:Y:S05]  /*c4b0*/  @P6 BRA `(.L_x_526) ;  /* 0x00000000000c6947 */ /* 0x000fea0003800000 */
[----:B------:R-:W0:Y:S02]  /*c4c0*/  LDG.E.U8 R16, desc[UR36][R154.64+0xe9] ;  /* 0x0000e9249a107981 */ /* 0x000e24000c1e1100 */
[----:B0-----:R-:W-:-:S05]  /*c4d0*/  PRMT R3, R16, 0x8880, RZ ;  /* 0x0000888010037816 */ /* 0x001fca00000000ff */
[----:B------:R-:W-:-:S07]  /*c4e0*/  IMAD R2, R3, R18, RZ ;  /* 0x0000001203027224 */ /* 0x000fce00078e02ff */
.L_x_526:
[----:B------:R-:W-:Y:S05]  /*c4f0*/  BSYNC B1 ;  /* 0x0000000000017941 */ /* 0x000fea0003800000 */
.L_x_525:
[----:B------:R-:W-:Y:S01]  /*c500*/  @!P6 IMAD R143, R143, R17, R2 ;  /* 0x000000118f8fe224 */ /* 0x000fe200078e0202 */
[----:B------:R-:W-:Y:S04]  /*c510*/  BSSY B1, `(.L_x_527) ;  /* 0x0000006000017945 */ /* 0x000fe80003800000 */
[----:B------:R0:W-:Y:S01]  /*c520*/  @!P6 STG.E.U8 desc[UR36][R8.64+0xe9], R143 ;  /* 0x0000e98f0800e986 */ /* 0x0001e2000c101124 */
[----:B------:R-:W-:Y:S05]  /*c530*/  @P4 BRA `(.L_x_528) ;  /* 0x00000000000c4947 */ /* 0x000fea0003800000 */
[----:B------:R-:W0:Y:S02]  /*c540*/  LDG.E.U8 R16, desc[UR36][R14.64+0xf0] ;  /* 0x0000f0240e107981 */ /* 0x000e24000c1e1100 */
[----:B0-----:R-:W-:-:S05]  /*c550*/  PRMT R3, R16, 0x8880, RZ ;  /* 0x0000888010037816 */ /* 0x001fca00000000ff */
[----:B------:R-:W-:-:S07]  /*c560*/  IMAD R2, R3, R18, RZ ;  /* 0x0000001203027224 */ /* 0x000fce00078e02ff */
.L_x_528:
[----:B------:R-:W-:Y:S05]  /*c570*/  BSYNC B1 ;  /* 0x0000000000017941 */ /* 0x000fea0003800000 */
.L_x_527:
[----:B------:R-:W-:Y:S01]  /*c580*/  ISETP.LT.OR P3, PT, R0, 0xf2, !P2 ;  /* 0x000000f20000780c */ /* 0x000fe20005761670 */
[----:B0-----:R-:W-:Y:S01]  /*c590*/  @!P4 IMAD R3, R144, R17, R2 ;  /* 0x000000119003c224 */ /* 0x001fe200078e0202 */
[----:B------:R-:W-:Y:S01]  /*c5a0*/  BSSY B1, `(.L_x_529) ;  /* 0x000000b000017945 */ /* 0x000fe20003800000 */
[C---:B------:R-:W-:Y:S02]  /*c5b0*/  ISETP.LT.OR P1, PT, R0.reuse, 0xf1, !P0 ;  /* 0x000000f10000780c */ /* 0x040fe40004721670 */
[C---:B------:R-:W-:Y:S01]  /*c5c0*/  ISETP.LT.OR P5, PT, R0.reuse, 0xf2, !P0 ;  /* 0x000000f20000780c */ /* 0x040fe200047a1670 */
[----:B------:R0:W-:Y:S01]  /*c5d0*/  @!P4 STG.E.U8 desc[UR36][R6.64+0xf0], R3 ;  /* 0x0000f0030600c986 */ /* 0x0001e2000c101124 */
[C---:B------:R-:W-:Y:S02]  /*c5e0*/  ISETP.LT.OR P4, PT, R0.reuse, 0xf9, !P2 ;  /* 0x000000f90000780c */ /* 0x040fe40005781670 */
[C---:B------:R-:W-:Y:S02]  /*c5f0*/  ISETP.LT.OR P2, PT, R0.reuse, 0xfa, !P2 ;  /* 0x000000fa0000780c */ /* 0x040fe40005741670 */
[----:B------:R-:W-:-:S02]  /*c600*/  ISETP.LT.OR P6, PT, R0, 0xf9, !P0 ;  /* 0x000000f90000780c */ /* 0x000fc400047c1670 */
[----:B------:R-:W-:Y:S11]  /*c610*/  @P3 BRA `(.L_x_530) ;  /* 0x00000000000c3947 */ /* 0x000ff60003800000 */
[----:B------:R-:W0:Y:S02]  /*c620*/  LDG.E.U8 R16, desc[UR36][R14.64+0xf1] ;  /* 0x0000f1240e107981 */ /* 0x000e24000c1e1100 */
[----:B0-----:R-:W-:-:S05]  /*c630*/  PRMT R3, R16, 0x8880, RZ ;  /* 0x0000888010037816 */ /* 0x001fca00000000ff */
[----:B------:R-:W-:-:S07]  /*c640*/  IMAD R2, R3, R18, RZ ;  /* 0x0000001203027224 */ /* 0x000fce00078e02ff */
.L_x_530:
[----:B------:R-:W-:Y:S05]  /*c650*/  BSYNC B1 ;  /* 0x0000000000017941 */ /* 0x000fea0003800000 */
.L_x_529:
[----:B------:R-:W-:Y:S01]  /*c660*/  @!P3 IMAD R145, R145, R17, R2 ;  /* 0x000000119191b224 */ /* 0x000fe200078e0202 */
[----:B------:R-:W-:Y:S04]  /*c670*/  BSSY B1, `(.L_x_531) ;  /* 0x0000006000017945 */ /* 0x000fe80003800000 */
[----:B------:R0:W-:Y:S01]  /*c680*/  @!P3 STG.E.U8 desc[UR36][R6.64+0xf1], R145 ;  /* 0x0000f1910600b986 */ /* 0x0001e2000c101124 */
[----:B------:R-:W-:Y:S05]  /*c690*/  @P1 BRA `(.L_x_532) ;  /* 0x00000000000c1947 */ /* 0x000fea0003800000 */
[----:B------:R-:W0:Y:S02]  /*c6a0*/  LDG.E.U8 R16, desc[UR36][R154.64+0xf0] ;  /* 0x0000f0249a107981 */ /* 0x000e24000c1e1100 */
[----:B0-----:R-:W-:-:S05]  /*c6b0*/  PRMT R3, R16, 0x8880, RZ ;  /* 0x0000888010037816 */ /* 0x001fca00000000ff */
[----:B------:R-:W-:-:S07]  /*c6c0*/  IMAD R2, R3, R18, RZ ;  /* 0x0000001203027224 */ /* 0x000fce00078e02ff */
.L_x_532:
[----:B------:R-:W-:Y:S05]  /*c6d0*/  BSYNC B1 ;  /* 0x0000000000017941 */ /* 0x000fea0003800000 */
.L_x_531:
[----:B0-----:R-:W-:Y:S01]  /*c6e0*/  @!P1 IMAD R3, R146, R17, R2 ;  /* 0x0000001192039224 */ /* 0x001fe200078e0202 */
[----:B------:R-:W-:Y:S04]  /*c6f0*/  BSSY B1, `(.L_x_533) ;  /* 0x0000006000017945 */ /* 0x000fe80003800000 */
[----:B------:R0:W-:Y:S01]  /*c700*/  @!P1 STG.E.U8 desc[UR36][R8.64+0xf0], R3 ;  /* 0x0000f00308009986 */ /* 0x0001e2000c101124 */
[----:B------:R-:W-:Y:S05]  /*c710*/  @P5 BRA `(.L_x_534) ;  /* 0x00000000000c5947 */ /* 0x000fea0003800000 */
[----:B------:R-:W0:Y:S02]  /*c720*/  LDG.E.U8 R16, desc[UR36][R154.64+0xf1] ;  /* 0x0000f1249a107981 */ /* 0x000e24000c1e1100 */
[----:B0-----:R-:W-:-:S05]  /*c730*/  PRMT R3, R16, 0x8880, RZ ;  /* 0x0000888010037816 */ /* 0x001fca00000000ff */
[----:B------:R-:W-:-:S07]  /*c740*/  IMAD R2, R3, R18, RZ ;  /* 0x0000001203027224 */ /* 0x000fce00078e02ff */
.L_x_534:
[----:B------:R-:W-:Y:S05]  /*c750*/  BSYNC B1 ;  /* 0x0000000000017941 */ /* 0x000fea0003800000 */
.L_x_533:
[----:B------:R-:W-:Y:S01]  /*c760*/  @!P5 IMAD R147, R147, R17, R2 ;  /* 0x000000119393d224 */ /* 0x000fe200078e0202 */
[----:B------:R-:W-:Y:S04]  /*c770*/  BSSY B1, `(.L_x_535) ;  /* 0x0000006000017945 */ /* 0x000fe80003800000 */
[----:B------:R0:W-:Y:S01]  /*c780*/  @!P5 STG.E.U8 desc[UR36][R8.64+0xf1], R147 ;  /* 0x0000f1930800d986 */ /* 0x0001e2000c101124 */
[----:B------:R-:W-:Y:S05]  /*c790*/  @P4 BRA `(.L_x_536) ;  /* 0x00000000000c4947 */ /* 0x000fea0003800000 */
[----:B------:R-:W0:Y:S02]  /*c7a0*/  LDG.E.U8 R16, desc[UR36][R14.64+0xf8] ;  /* 0x0000f8240e107981 */ /* 0x000e24000c1e1100 */
[----:B0-----:R-:W-:-:S05]  /*c7b0*/  PRMT R3, R16, 0x8880, RZ ;  /* 0x0000888010037816 */ /* 0x001fca00000000ff */
[----:B------:R-:W-:-:S07]  /*c7c0*/  IMAD R2, R3, R18, RZ ;  /* 0x0000001203027224 */ /* 0x000fce00078e02ff */
.L_x_536:
[----:B------:R-:W-:Y:S05]  /*c7d0*/  BSYNC B1 ;  /* 0x0000000000017941 */ /* 0x000fea0003800000 */
.L_x_535:
[----:B0-----:R-:W-:Y:S01]  /*c7e0*/  @!P4 IMAD R3, R148, R17, R2 ;  /* 0x000000119403c224 */ /* 0x001fe200078e0202 */
[----:B------:R-:W-:Y:S04]  /*c7f0*/  BSSY B1, `(.L_x_537) ;  /* 0x0000006000017945 */ /* 0x000fe80003800000 */
[----:B------:R0:W-:Y:S01]  /*c800*/  @!P4 STG.E.U8 desc[UR36][R6.64+0xf8], R3 ;  /* 0x0000f8030600c986 */ /* 0x0001e2000c101124 */
[----:B------:R-:W-:Y:S05]  /*c810*/  @P2 BRA `(.L_x_538) ;  /* 0x00000000000c2947 */ /* 0x000fea0003800000 */
[----:B------:R-:W0:Y:S02]  /*c820*/  LDG.E.U8 R16, desc[UR36][R14.64+0xf9] ;  /* 0x0000f9240e107981 */ /* 0x000e24000c1e1100 */
[----:B0-----:R-:W-:-:S05]  /*c830*/  PRMT R3, R16, 0x8880, RZ ;  /* 0x0000888010037816 */ /* 0x001fca00000000ff */
[----:B------:R-:W-:-:S07]  /*c840*/  IMAD R2, R3, R18, RZ ;  /* 0x0000001203027224 */ /* 0x000fce00078e02ff */
.L_x_538:
[----:B------:R-:W-:Y:S05]  /*c850*/  BSYNC B1 ;  /* 0x0000000000017941 */ /* 0x000fea0003800000 */
.L_x_537:
[----:B------:R-:W-:Y:S01]  /*c860*/  @!P2 IMAD R149, R149, R17, R2 ;  /* 0x000000119595a224 */ /* 0x000fe200078e0202 */
[----:B------:R-:W-:Y:S04]  /*c870*/  BSSY B1, `(.L_x_539) ;  /* 0x0000006000017945 */ /* 0x000fe80003800000 */
[----:B------:R0:W-:Y:S01]  /*c880*/  @!P2 STG.E.U8 desc[UR36][R6.64+0xf9], R149 ;  /* 0x0000f9950600a986 */ /* 0x0001e2000c101124 */
[----:B------:R-:W-:Y:S05]  /*c890*/  @P6 BRA `(.L_x_540) ;  /* 0x00000000000c6947 */ /* 0x000fea0003800000 */
[----:B------:R-:W0:Y:S02]  /*c8a0*/  LDG.E.U8 R16, desc[UR36][R154.64+0xf8] ;  /* 0x0000f8249a107981 */ /* 0x000e24000c1e1100 */
[----:B0-----:R-:W-:-:S05]  /*c8b0*/  PRMT R3, R16, 0x8880, RZ ;  /* 0x0000888010037816 */ /* 0x001fca00000000ff */
[----:B------:R-:W-:-:S07]  /*c8c0*/  IMAD R2, R3, R18, RZ ;  /* 0x0000001203027224 */ /* 0x000fce00078e02ff */
.L_x_540:
[----:B------:R-:W-:Y:S05]  /*c8d0*/  BSYNC B1 ;  /* 0x0000000000017941 */ /* 0x000fea0003800000 */
.L_x_539:
[----:B0-----:R-:W-:Y:S01]  /*c8e0*/  @!P6 IMAD R3, R150, R17, R2 ;  /* 0x000000119603e224 */ /* 0x001fe200078e0202 */
[----:B------:R-:W-:Y:S01]  /*c8f0*/  ISETP.LT.OR P0, PT, R0, 0xfa, !P0 ;  /* 0x000000fa0000780c */ /* 0x000fe20004701670 */
[----:B------:R-:W-:Y:S03]  /*c900*/  BSSY B1, `(.L_x_541) ;  /* 0x0000006000017945 */ /* 0x000fe60003800000 */
[----:B------:R0:W-:Y:S09]  /*c910*/  @!P6 STG.E.U8 desc[UR36][R8.64+0xf8], R3 ;  /* 0x0000f8030800e986 */ /* 0x0001f2000c101124 */
[----:B------:R-:W-:Y:S05]  /*c920*/  @P0 BRA `(.L_x_542) ;  /* 0x00000000000c0947 */ /* 0x000fea0003800000 */
[----:B------:R-:W0:Y:S02]  /*c930*/  LDG.E.U8 R16, desc[UR36][R154.64+0xf9] ;  /* 0x0000f9249a107981 */ /* 0x000e24000c1e1100 */
[----:B0-----:R-:W-:-:S05]  /*c940*/  PRMT R3, R16, 0x8880, RZ ;  /* 0x0000888010037816 */ /* 0x001fca00000000ff */
[----:B------:R-:W-:-:S07]  /*c950*/  IMAD R2, R3, R18, RZ ;  /* 0x0000001203027224 */ /* 0x000fce00078e02ff */
.L_x_542:
[----:B------:R-:W-:Y:S05]  /*c960*/  BSYNC B1 ;  /* 0x0000000000017941 */ /* 0x000fea0003800000 */
.L_x_541:
[----:B------:R-:W-:Y:S01]  /*c970*/  IMAD R151, R151, R17, R2 ;  /* 0x0000001197977224 */ /* 0x000fe200078e0202 */
[----:B------:R-:W-:Y:S06]  /*c980*/  @P0 BRA `(.L_x_543) ;  /* 0x0000003800180947 */ /* 0x000fec0003800000 */
[----:B------:R0:W-:Y:S01]  /*c990*/  STG.E.U8 desc[UR36][R8.64+0xf9], R151 ;  /* 0x0000f99708007986 */ /* 0x0001e2000c101124 */
[----:B------:R-:W-:Y:S05]  /*c9a0*/  BRA `(.L_x_543) ;  /* 0x0000003800107947 */ /* 0x000fea0003800000 */
.L_x_30:
[----:B------:R-:W2:Y:S04]  /*c9b0*/  LDL.LU R2, [R1] ;  /* 0x0000000001027983 */ /* 0x000ea80000300800 */
[----:B------:R-:W3:Y:S04]  /*c9c0*/  LDL.LU R3, [R1+0xc] ;  /* 0x00000c0001037983 */ /* 0x000ee80000300800 */
[----:B------:R-:W4:Y:S04]  /*c9d0*/  LDL.LU R12, [R1+0x14] ;  /* 0x00001400010c7983 */ /* 0x000f280000300800 */
[----:B------:R-:W5:Y:S04]  /*c9e0*/  LDL.LU R13, [R1+0x8c] ;  /* 0x00008c00010d7983 */ /* 0x000f680000300800 */
        /* <DEDUP_REMOVED lines=63> */
[----:B------:R-:W5:Y:S01]  /*cde0*/  LDL.LU R176, [R1+0x194] ;  /* 0x0001940001b07983 */ /* 0x000f620000300800 */
[----:B------:R-:W-:-:S03]  /*cdf0*/  ISETP.GE.AND P0, PT, R19, 0x1, PT ;  /* 0x000000011300780c */ /* 0x000fc60003f06270 */
[----:B------:R-:W5:Y:S04]  /*ce00*/  LDL.LU R175, [R1+0x198] ;  /* 0x0001980001af7983 */ /* 0x000f680000300800 */
[----:B------:R-:W5:Y:S04]  /*ce10*/  LDL.LU R174, [R1+0x19c] ;  /* 0x00019c0001ae7983 */ /* 0x000f680000300800 */
[----:B------:R-:W5:Y:S04]  /*ce20*/  LDL.LU R173, [R1+0x1a0] ;  /* 0x0001a00001ad7983 */ /* 0x000f680000300800 */
[----:B------:R-:W5:Y:S01]  /*ce30*/  LDL.LU R172, [R1+0x1a4] ;  /* 0x0001a40001ac7983 */ /* 0x000f620000300800 */
[----:B------:R-:W-:-:S03]  /*ce40*/  ISETP.LT.OR P1, PT, R0, 0x1, !P0 ;  /* 0x000000010000780c */ /* 0x000fc60004721670 */
        /* <DEDUP_REMOVED lines=13> */
[----:B--2---:R-:W-:-:S03]  /*cf20*/  @!P1 IMAD R2, R2, R17, RZ ;  /* 0x0000001102029224 */ /* 0x004fc600078e02ff */
[----:B------:R-:W2:Y:S04]  /*cf30*/  LDL.LU R158, [R1+0x1dc] ;  /* 0x0001dc00019e7983 */ /* 0x000ea80000300800 */
        /* <DEDUP_REMOVED lines=8> */
[----:B------:R0:W-:Y:S04]  /*cfc0*/  @!P1 STG.E.U8 desc[UR36][R4.64], R2 ;  /* 0x0000000204009986 */ /* 0x0001e8000c101124 */
[----:B0-----:R-:W3:Y:S01]  /*cfd0*/  LDL.LU R2, [R1+0x4] ;  /* 0x0000040001027983 */ /* 0x001ee20000300800 */
[----:B------:R-:W-:-:S02]  /*cfe0*/  ISETP.LT.OR P1, PT, R0, 0x2, !P0 ;  /* 0x000000020000780c */ /* 0x000fc40004721670 */
[----:B------:R-:W-:-:S11]  /*cff0*/  ISETP.GE.AND P2, PT, R19, 0x9, PT ;  /* 0x000000091300780c */ /* 0x000fd60003f46270 */
[----:B---3--:R-:W-:-:S05]  /*d000*/  @!P1 IMAD R2, R2, R17, RZ ;  /* 0x0000001102029224 */ /* 0x008fca00078e02ff */
[----:B------:R0:W-:Y:S04]  /*d010*/  @!P1 STG.E.U8 desc[UR36][R4.64+0x1], R2 ;  /* 0x0000010204009986 */ /* 0x0001e8000c101124 */
[----:B0-----:R-:W3:Y:S01]  /*d020*/  LDL.LU R2, [R1+0x8] ;  /* 0x0000080001027983 */ /* 0x001ee20000300800 */
[C---:B------:R-:W-:Y:S02]  /*d030*/  ISETP.LT.OR P1, PT, R0.reuse, 0x1, !P2 ;  /* 0x000000010000780c */ /* 0x040fe40005721670 */
[C---:B------:R-:W-:Y:S02]  /*d040*/  ISETP.LT.OR P3, PT, R0.reuse, 0x2, !P2 ;  /* 0x000000020000780c */ /* 0x040fe40005761670 */
[----:B------:R-:W-:-:S09]  /*d050*/  ISETP.LT.OR P4, PT, R0, 0x9, !P0 ;  /* 0x000000090000780c */ /* 0x000fd20004781670 */
[----:B---3--:R-:W-:-:S05]  /*d060*/  @!P1 IMAD R2, R2, R17, RZ ;  /* 0x0000001102029224 */ /* 0x008fca00078e02ff */
[----:B------:R0:W-:Y:S04]  /*d070*/  @!P1 STG.E.U8 desc[UR36][R10.64], R2 ;  /* 0x000000020a009986 */ /* 0x0001e8000c101124 */
[----:B0-----:R-:W3:Y:S01]  /*d080*/  LDL.LU R2, [R1+0x10] ;  /* 0x0000100001027983 */ /* 0x001ee20000300800 */
[----:B------:R-:W-:Y:S01]  /*d090*/  @!P3 IMAD R3, R3, R17, RZ ;  /* 0x000000110303b224 */ /* 0x000fe200078e02ff */
[C---:B------:R-:W-:Y:S02]  /*d0a0*/  ISETP.LT.OR P1, PT, R0.reuse, 0xa, !P0 ;  /* 0x0000000a0000780c */ /* 0x040fe40004721670 */
[C---:B------:R-:W-:Y:S02]  /*d0b0*/  ISETP.LT.OR P5, PT, R0.reuse, 0x9, !P2 ;  /* 0x000000090000780c */ /* 0x040fe400057a1670 */
[----:B------:R0:W-:Y:S01]  /*d0c0*/  @!P3 STG.E.U8 desc[UR36][R10.64+0x1], R3 ;  /* 0x000001030a00b986 */ /* 0x0001e2000c101124 */
[----:B------:R-:W-:-:S03]  /*d0d0*/  ISETP.LT.OR P6, PT, R0, 0xa, !P2 ;  /* 0x0000000a0000780c */ /* 0x000fc600057c1670 */
[----:B0-----:R-:W5:Y:S01]  /*d0e0*/  LDL.LU R3, [R1+0x18] ;  /* 0x0000180001037983 */ /* 0x001f620000300800 */
[----:B---3--:R-:W-:-:S05]  /*d0f0*/  @!P4 IMAD R2, R2, R17, RZ ;  /* 0x000000110202c224 */ /* 0x008fca00078e02ff */
[----:B------:R0:W-:Y:S04]  /*d100*/  @!P4 STG.E.U8 desc[UR36][R4.64+0x8], R2 ;  /* 0x000008020400c986 */ /* 0x0001e8000c101124 */
[----:B0-----:R-:W3:Y:S01]  /*d110*/  LDL.LU R2, [R1+0x1c] ;  /* 0x00001c0001027983 */ /* 0x001ee20000300800 */
[-C--:B----4-:R-:W-:Y:S02]  /*d120*/  @!P1 IMAD R12, R12, R17.reuse, RZ ;  /* 0x000000110c0c9224 */ /* 0x090fe400078e02ff */
[----:B-----5:R-:W-:-:S03]  /*d130*/  @!P5 IMAD R3, R3, R17, RZ ;  /* 0x000000110303d224 */ /* 0x020fc600078e02ff */
[----:B------:R0:W-:Y:S04]  /*d140*/  @!P1 STG.E.U8 desc[UR36][R4.64+0x9], R12 ;  /* 0x0000090c04009986 */ /* 0x0001e8000c101124 */
[----:B------:R1:W-:Y:S04]  /*d150*/  @!P5 STG.E.U8 desc[UR36][R10.64+0x8], R3 ;  /* 0x000008030a00d986 */ /* 0x0003e8000c101124 */
[----:B0-----:R-:W4:Y:S04]  /*d160*/  LDL.LU R12, [R1+0x28] ;  /* 0x00002800010c7983 */ /* 0x001f280000300800 */
[----:B-1----:R-:W5:Y:S01]  /*d170*/  LDL.LU R3, [R1+0x20] ;  /* 0x0000200001037983 */ /* 0x002f620000300800 */
[----:B---3--:R-:W-:-:S05]  /*d180*/  @!P6 IMAD R2, R2, R17, RZ ;  /* 0x000000110202e224 */ /* 0x008fca00078e02ff */
[----:B------:R0:W-:Y:S04]  /*d190*/  @!P6 STG.E.U8 desc[UR36][R10.64+0x9], R2 ;  /* 0x000009020a00e986 */ /* 0x0001e8000c101124 */
[----:B0-----:R-:W3:Y:S01]  /*d1a0*/  LDL.LU R2, [R1+0x24] ;  /* 0x0000240001027983 */ /* 0x001ee20000300800 */
[C---:B------:R-:W-:Y:S02]  /*d1b0*/  ISETP.LT.OR P3, PT, R0.reuse, 0x11, !P0 ;  /* 0x000000110000780c */ /* 0x040fe40004761670 */
[----:B------:R-:W-:-:S11]  /*d1c0*/  ISETP.LT.OR P4, PT, R0, 0x12, !P0 ;  /* 0x000000120000780c */ /* 0x000fd60004781670 */
[----:B-----5:R-:W-:-:S05]  /*d1d0*/  @!P3 IMAD R3, R3, R17, RZ ;  /* 0x000000110303b224 */ /* 0x020fca00078e02ff */
[----:B------:R0:W-:Y:S04]  /*d1e0*/  @!P3 STG.E.U8 desc[UR36][R4.64+0x10], R3 ;  /* 0x000010030400b986 */ /* 0x0001e8000c101124 */
[----:B0-----:R-:W5:Y:S01]  /*d1f0*/  LDL.LU R3, [R1+0x2c] ;  /* 0x00002c0001037983 */ /* 0x001f620000300800 */
[----:B---3--:R-:W-:-:S05]  /*d200*/  @!P4 IMAD R2, R2, R17, RZ ;  /* 0x000000110202c224 */ /* 0x008fca00078e02ff */
[----:B------:R0:W-:Y:S04]  /*d210*/  @!P4 STG.E.U8 desc[UR36][R4.64+0x11], R2 ;  /* 0x000011020400c986 */ /* 0x0001e8000c101124 */
[----:B0-----:R-:W3:Y:S01]  /*d220*/  LDL.LU R2, [R1+0x30] ;  /* 0x0000300001027983 */ /* 0x001ee20000300800 */
[C---:B------:R-:W-:Y:S02]  /*d230*/  ISETP.LT.OR P1, PT, R0.reuse, 0x11, !P2 ;  /* 0x000000110000780c */ /* 0x040fe40005721670 */
[C---:B------:R-:W-:Y:S02]  /*d240*/  ISETP.LT.OR P5, PT, R0.reuse, 0x12, !P2 ;  /* 0x000000120000780c */ /* 0x040fe400057a1670 */
[----:B------:R-:W-:-:S09]  /*d250*/  ISETP.LT.OR P6, PT, R0, 0x19, !P0 ;  /* 0x000000190000780c */ /* 0x000fd200047c1670 */
        /* <DEDUP_REMOVED lines=38> */
[----:B------:R-:W-:-:S13]  /*d4c0*/  ISETP.LT.OR P6, PT, R0, 0x2a, !P0 ;  /* 0x0000002a0000780c */ /* 0x000fda00047c1670 */
[----:B-----5:R-:W-:-:S05]  /*d4d0*/  @!P6 IMAD R3, R3, R17, RZ ;  /* 0x000000110303e224 */ /* 0x020fca00078e02ff */
[----:B------:R-:W-:Y:S01]  /*d4e0*/  @!P6 STG.E.U8 desc[UR36][R4.64+0x29], R3 ;  /* 0x000029030400e986 */ /* 0x000fe2000c101124 */
[----:B---3--:R-:W-:-:S05]  /*d4f0*/  @!P5 IMAD R2, R2, R17, RZ ;  /* 0x000000110202d224 */ /* 0x008fca00078e02ff */
[----:B------:R0:W-:Y:S04]  /*d500*/  @!P5 STG.E.U8 desc[UR36][R4.64+0x28], R2 ;  /* 0x000028020400d986 */ /* 0x0001e8000c101124 */
[----:B0-----:R-:W3:Y:S04]  /*d510*/  LDL.LU R2, [R1+0x58] ;  /* 0x0000580001027983 */ /* 0x001ee80000300800 */
[----:B------:R-:W5:Y:S01]  /*d520*/  LDL.LU R3, [R1+0x5c] ;  /* 0x00005c0001037983 */ /* 0x000f620000300800 */
[C---:B------:R-:W-:Y:S02]  /*d530*/  ISETP.LT.OR P1, PT, R0.reuse, 0x29, !P2 ;  /* 0x000000290000780c */ /* 0x040fe40005721670 */
[----:B------:R-:W-:-:S11]  /*d540*/  ISETP.LT.OR P3, PT, R0, 0x2a, !P2 ;  /* 0x0000002a0000780c */ /* 0x000fd60005761670 */
[----:B---3--:R-:W-:-:S05]  /*d550*/  @!P1 IMAD R2, R2, R17, RZ ;  /* 0x0000001102029224 */ /* 0x008fca00078e02ff */
[----:B------:R0:W-:Y:S04]  /*d560*/  @!P1 STG.E.U8 desc[UR36][R10.64+0x28], R2 ;  /* 0x000028020a009986 */ /* 0x0001e8000c101124 */
[----:B0-----:R-:W3:Y:S01]  /*d570*/  LDL.LU R2, [R1+0x60] ;  /* 0x0000600001027983 */ /* 0x001ee20000300800 */
[----:B-----5:R-:W-:-:S05]  /*d580*/  @!P3 IMAD R3, R3, R17, RZ ;  /* 0x000000110303b224 */ /* 0x020fca00078e02ff */
[----:B------:R0:W-:Y:S04]  /*d590*/  @!P3 STG.E.U8 desc[UR36][R10.64+0x29], R3 ;  /* 0x000029030a00b986 */ /* 0x0001e8000c101124 */
[----:B0-----:R-:W5:Y:S01]  /*d5a0*/  LDL.LU R3, [R1+0x68] ;  /* 0x0000680001037983 */ /* 0x001f620000300800 */
[C---:B------:R-:W-:Y:S02]  /*d5b0*/  ISETP.LT.OR P4, PT, R0.reuse, 0x31, !P0 ;  /* 0x000000310000780c */ /* 0x040fe40004781670 */
[C---:B------:R-:W-:Y:S02]  /*d5c0*/  ISETP.LT.OR P5, PT, R0.reuse, 0x32, !P0 ;  /* 0x000000320000780c */ /* 0x040fe400047a1670 */
[----:B------:R-:W-:-:S11]  /*d5d0*/  ISETP.LT.OR P6, PT, R0, 0x31, !P2 ;  /* 0x000000310000780c */ /* 0x000fd600057c1670 */
[----:B----4-:R-:W-:-:S05]  /*d5e0*/  @!P5 IMAD R12, R12, R17, RZ ;  /* 0x000000110c0cd224 */ /* 0x010fca00078e02ff */
[----:B------:R-:W-:Y:S01]  /*d5f0*/  @!P5 STG.E.U8 desc[UR36][R4.64+0x31], R12 ;  /* 0x0000310c0400d986 */ /* 0x000fe2000c101124 */
[----:B---3--:R-:W-:-:S05]  /*d600*/  @!P4 IMAD R2, R2, R17, RZ ;  /* 0x000000110202c224 */ /* 0x008fca00078e02ff */
[----:B------:R0:W-:Y:S04]  /*d610*/  @!P4 STG.E.U8 desc[UR36][R4.64+0x30], R2 ;  /* 0x000030020400c986 */ /* 0x0001e8000c101124 */
[----:B0-----:R-:W3:Y:S01]  /*d620*/  LDL.LU R2, [R1+0x6c] ;  /* 0x00006c0001027983 */ /* 0x001ee20000300800 */
[----:B-----5:R-:W-:-:S03]  /*d630*/  @!P6 IMAD R3, R3, R17, RZ ;  /* 0x000000110303e224 */ /* 0x020fc600078e02ff */
[----:B------:R-:W4:Y:S04]  /*d640*/  LDL.LU R12, [R1+0x78] ;  /* 0x00007800010c7983 */ /* 0x000f280000300800 */
[----:B------:R0:W-:Y:S04]  /*d650*/  @!P6 STG.E.U8 desc[UR36][R10.64+0x30], R3 ;  /* 0x000030030a00e986 */ /* 0x0001e8000c101124 */
[----:B0-----:R-:W5:Y:S01]  /*d660*/  LDL.LU R3, [R1+0x70] ;  /* 0x0000700001037983 */ /* 0x001f620000300800 */
        /* <DEDUP_REMOVED lines=11> */
[-C--:B----4-:R-:W-:Y:S02]  /*d720*/  @!P5 IMAD R12, R12, R17.reuse, RZ ;  /* 0x000000110c0cd224 */ /* 0x090fe400078e02ff */
[----:B---3--:R-:W-:-:S05]  /*d730*/  @!P4 IMAD R2, R2, R17, RZ ;  /* 0x000000110202c224 */ /* 0x008fca00078e02ff */
[----:B------:R0:W-:Y:S04]  /*d740*/  @!P4 STG.E.U8 desc[UR36][R4.64+0x39], R2 ;  /* 0x000039020400c986 */ /* 0x0001e8000c101124 */
[----:B0-----:R-:W3:Y:S01]  /*d750*/  LDL.LU R2, [R1+0x80] ;  /* 0x0000800001027983 */ /* 0x001ee20000300800 */
[----:B-----5:R-:W-:-:S03]  /*d760*/  @!P6 IMAD R3, R3, R17, RZ ;  /* 0x000000110303e224 */ /* 0x020fc600078e02ff */
[----:B------:R0:W-:Y:S04]  /*d770*/  @!P5 STG.E.U8 desc[UR36][R10.64+0x38], R12 ;  /* 0x0000380c0a00d986 */ /* 0x0001e8000c101124 */
[----:B------:R1:W-:Y:S04]  /*d780*/  @!P6 STG.E.U8 desc[UR36][R10.64+0x39], R3 ;  /* 0x000039030a00e986 */ /* 0x0003e8000c101124 */
[----:B0-----:R-:W4:Y:S04]  /*d790*/  LDL.LU R12, [R1+0xa0] ;  /* 0x0000a000010c7983 */ /* 0x001f280000300800 */
[----:B-1----:R-:W5:Y:S01]  /*d7a0*/  LDL.LU R3, [R1+0x84] ;  /* 0x0000840001037983 */ /* 0x002f620000300800 */
[----:B------:R-:W-:-:S02]  /*d7b0*/  ISETP.LT.OR P1, PT, R0, 0x41, !P0 ;  /* 0x000000410000780c */ /* 0x000fc40004721670 */
        /* <DEDUP_REMOVED lines=9> */
[C---:B------:R-:W-:Y:S02]  /*d850*/  ISETP.LT.OR P6, PT, R0.reuse, 0x49, !P0 ;  /* 0x000000490000780c */ /* 0x040fe400047c1670 */
[----:B------:R-:W-:-:S02]  /*d860*/  ISETP.LT.OR P1, PT, R0, 0x4a, !P0 ;  /* 0x0000004a0000780c */ /* 0x000fc40004721670 */
[----:B------:R-:W-:-:S07]  /*d870*/  ISETP.LT.OR P3, PT, R0, 0x49, !P2 ;  /* 0x000000490000780c */ /* 0x000fce0005761670 */
[-C--:B------:R-:W-:Y:S02]  /*d880*/  @!P5 IMAD R13, R13, R17.reuse, RZ ;  /* 0x000000110d0dd224 */ /* 0x080fe400078e02ff */
[-C--:B------:R-:W-:Y:S02]  /*d890*/  @!P6 IMAD R15, R15, R17.reuse, RZ ;  /* 0x000000110f0fe224 */ /* 0x080fe400078e02ff */
[----:B------:R-:W-:Y:S01]  /*d8a0*/  @!P1 IMAD R21, R21, R17, RZ ;  /* 0x0000001115159224 */ /* 0x000fe200078e02ff */
[----:B------:R4:W-:Y:S01]  /*d8b0*/  @!P5 STG.E.U8 desc[UR36][R10.64+0x41], R13 ;  /* 0x0000410d0a00d986 */ /* 0x0009e2000c101124 */
[----:B------:R-:W-:-:S13]  /*d8c0*/  ISETP.LT.OR P5, PT, R0, 0x51, !P0 ;  /* 0x000000510000780c */ /* 0x000fda00047a1670 */
[-C--:B----4-:R-:W-:Y:S02]  /*d8d0*/  @!P5 IMAD R13, R12, R17.reuse, RZ ;  /* 0x000000110c0dd224 */ /* 0x090fe400078e02ff */
[----:B---3--:R-:W-:-:S05]  /*d8e0*/  @!P4 IMAD R2, R2, R17, RZ ;  /* 0x000000110202c224 */ /* 0x008fca00078e02ff */
[----:B------:R-:W-:Y:S01]  /*d8f0*/  @!P4 STG.E.U8 desc[UR36][R10.64+0x40], R2 ;  /* 0x000040020a00c986 */ /* 0x000fe2000c101124 */
[----:B------:R-:W-:-:S03]  /*d900*/  ISETP.LT.OR P4, PT, R0, 0x4a, !P2 ;  /* 0x0000004a0000780c */ /* 0x000fc60005781670 */
[----:B------:R0:W-:Y:S01]  /*d910*/  @!P6 STG.E.U8 desc[UR36][R4.64+0x48], R15 ;  /* 0x0000480f0400e986 */ /* 0x0001e2000c101124 */
[----:B------:R-:W-:-:S03]  /*d920*/  ISETP.LT.OR P6, PT, R0, 0x52, !P0 ;  /* 0x000000520000780c */ /* 0x000fc600047c1670 */
[----:B------:R-:W-:Y:S01]  /*d930*/  @!P1 STG.E.U8 desc[UR36][R4.64+0x49], R21 ;  /* 0x0000491504009986 */ /* 0x000fe2000c101124 */
[----:B------:R-:W-:-:S05]  /*d940*/  ISETP.LT.OR P1, PT, R0, 0x51, !P2 ;  /* 0x000000510000780c */ /* 0x000fca0005721670 */
[-C--:B------:R-:W-:Y:S02]  /*d950*/  @!P4 IMAD R23, R23, R17.reuse, RZ ;  /* 0x000000111717c224 */ /* 0x080fe400078e02ff */
[-C--:B-----5:R-:W-:Y:S02]  /*d960*/  @!P3 IMAD R3, R3, R17.reuse, RZ ;  /* 0x000000110303b224 */ /* 0x0a0fe400078e02ff */
[-C--:B0-----:R-:W-:Y:S01]  /*d970*/  @!P6 IMAD R15, R235, R17.reuse, RZ ;  /* 0x00000011eb0fe224 */ /* 0x081fe200078e02ff */
[----:B------:R-:W-:Y:S03]  /*d980*/  @!P4 STG.E.U8 desc[UR36][R10.64+0x49], R23 ;  /* 0x000049170a00c986 */ /* 0x000fe6000c101124 */
[----:B------:R-:W-:Y:S01]  /*d990*/  @!P1 IMAD R153, R153, R17, RZ ;  /* 0x0000001199999224 */ /* 0x000fe200078e02ff */
[----:B------:R0:W-:Y:S01]  /*d9a0*/  @!P3 STG.E.U8 desc[UR36][R10.64+0x48], R3 ;  /* 0x000048030a00b986 */ /* 0x0001e2000c101124 */
[----:B------:R-:W-:-:S02]  /*d9b0*/  ISETP.LT.OR P3, PT, R0, 0x52, !P2 ;  /* 0x000000520000780c */ /* 0x000fc40005761670 */
[C---:B------:R-:W-:Y:S01]  /*d9c0*/  ISETP.LT.OR P4, PT, R0.reuse, 0x59, !P0 ;  /* 0x000000590000780c */ /* 0x040fe20004781670 */
[----:B------:R1:W-:Y:S01]  /*d9d0*/  @!P5 STG.E.U8 desc[UR36][R4.64+0x50], R13 ;  /* 0x0000500d0400d986 */ /* 0x0003e2000c101124 */
[----:B------:R-:W-:-:S03]  /*d9e0*/  ISETP.LT.OR P5, PT, R0, 0x5a, !P0 ;  /* 0x0000005a0000780c */ /* 0x000fc600047a1670 */
[----:B------:R3:W-:Y:S01]  /*d9f0*/  @!P6 STG.E.U8 desc[UR36][R4.64+0x51], R15 ;  /* 0x0000510f0400e986 */ /* 0x0007e2000c101124 */
[----:B------:R-:W-:-:S03]  /*da00*/  ISETP.LT.OR P6, PT, R0, 0x59, !P2 ;  /* 0x000000590000780c */ /* 0x000fc600057c1670 */
[----:B------:R-:W-:Y:S01]  /*da10*/  @!P1 STG.E.U8 desc[UR36][R10.64+0x50], R153 ;  /* 0x000050990a009986 */ /* 0x000fe2000c101124 */
[----:B------:R-:W-:Y:S01]  /*da20*/  ISETP.LT.OR P1, PT, R0, 0x5a, !P2 ;  /* 0x0000005a0000780c */ /* 0x000fe20005721670 */
[-C--:B0-----:R-:W-:Y:S02]  /*da30*/  @!P3 IMAD R3, R234, R17.reuse, RZ ;  /* 0x00000011ea03b224 */ /* 0x081fe400078e02ff */
[-C--:B------:R-:W-:Y:S02]  /*da40*/  @!P4 IMAD R21, R233, R17.reuse, RZ ;  /* 0x00000011e915c224 */ /* 0x080fe400078e02ff */
[-C--:B-1----:R-:W-:Y:S01]  /*da50*/  @!P5 IMAD R13, R232, R17.reuse, RZ ;  /* 0x00000011e80dd224 */ /* 0x082fe200078e02ff */
[----:B------:R0:W-:Y:S03]  /*da60*/  @!P3 STG.E.U8 desc[UR36][R10.64+0x51], R3 ;  /* 0x000051030a00b986 */ /* 0x0001e6000c101124 */
[----:B---3--:R-:W-:Y:S01]  /*da70*/  @!P6 IMAD R15, R231, R17, RZ ;  /* 0x00000011e70fe224 */ /* 0x008fe200078e02ff */
[----:B------:R1:W-:Y:S01]  /*da80*/  @!P4 STG.E.U8 desc[UR36][R4.64+0x58], R21 ;  /* 0x000058150400c986 */ /* 0x0003e2000c101124 */
[----:B------:R-:W-:-:S02]  /*da90*/  ISETP.LT.OR P3, PT, R0, 0x61, !P0 ;  /* 0x000000610000780c */ /* 0x000fc40004761670 */
[----:B------:R-:W-:Y:S01]  /*daa0*/  @!P1 IMAD R23, R230, R17, RZ ;  /* 0x00000011e6179224 */ /* 0x000fe200078e02ff */
        /* <DEDUP_REMOVED lines=8> */
[-C--:B-1----:R-:W-:Y:S02]  /*db30*/  @!P4 IMAD R21, R228, R17.reuse, RZ ;  /* 0x00000011e415c224 */ /* 0x082fe400078e02ff */
[-C--:B---3--:R-:W-:Y:S01]  /*db40*/  @!P5 IMAD R13, R227, R17.reuse, RZ ;  /* 0x00000011e30dd224 */ /* 0x088fe200078e02ff */
[----:B------:R0:W-:Y:S03]  /*db50*/  @!P3 STG.E.U8 desc[UR36][R4.64+0x60], R3 ;  /* 0x000060030400b986 */ /* 0x0001e6000c101124 */
[----:B----4-:R-:W-:Y:S01]  /*db60*/  @!P6 IMAD R15, R226, R17, RZ ;  /* 0x00000011e20fe224 */ /* 0x010fe200078e02ff */
        /* <DEDUP_REMOVED lines=134> */
[-C--:B----4-:R-:W-:Y:S01]  /*e3d0*/  @!P6 IMAD R15, R181, R17.reuse, RZ ;  /* 0x00000011b50fe224 */ /* 0x090fe200078e02ff */
[----:B------:R1:W-:Y:S03]  /*e3e0*/  @!P4 STG.E.U8 desc[UR36][R10.64+0xb8], R21 ;  /* 0x0000b8150a00c986 */ /* 0x0003e6000c101124 */
[----:B------:R-:W-:Y:S01]  /*e3f0*/  @!P1 IMAD R23, R180, R17, RZ ;  /* 0x00000011b4179224 */ /* 0x000fe200078e02ff */
[C---:B------:R-:W-:Y:S01]  /*e400*/  ISETP.LT.OR P3, PT, R0.reuse, 0xc1, !P2 ;  /* 0x000000c10000780c */ /* 0x040fe20005761670 */
[----:B------:R3:W-:Y:S01]  /*e410*/  @!P5 STG.E.U8 desc[UR36][R10.64+0xb9], R13 ;  /* 0x0000b90d0a00d986 */ /* 0x0007e2000c101124 */
[----:B------:R-:W-:-:S02]  /*e420*/  ISETP.LT.OR P4, PT, R0, 0xc2, !P2 ;  /* 0x000000c20000780c */ /* 0x000fc40005781670 */
[C---:B------:R-:W-:Y:S01]  /*e430*/  ISETP.LT.OR P5, PT, R0.reuse, 0xc9, !P0 ;  /* 0x000000c90000780c */ /* 0x040fe200047a1670 */
[----:B------:R4:W-:Y:S01]  /*e440*/  @!P6 STG.E.U8 desc[UR36][R4.64+0xc0], R15 ;  /* 0x0000c00f0400e986 */ /* 0x0009e2000c101124 */
[----:B------:R-:W-:-:S03]  /*e450*/  ISETP.LT.OR P6, PT, R0, 0xca, !P0 ;  /* 0x000000ca0000780c */ /* 0x000fc600047c1670 */
[----:B------:R-:W-:Y:S01]  /*e460*/  @!P1 STG.E.U8 desc[UR36][R4.64+0xc1], R23 ;  /* 0x0000c11704009986 */ /* 0x000fe2000c101124 */
[----:B------:R-:W-:-:S03]  /*e470*/  ISETP.LT.OR P1, PT, R0, 0xc9, !P2 ;  /* 0x000000c90000780c */ /* 0x000fc60005721670 */
[-C--:B0-----:R-:W-:Y:S02]  /*e480*/  @!P3 IMAD R3, R179, R17.reuse, RZ ;  /* 0x00000011b303b224 */ /* 0x081fe400078e02ff */
[-C--:B-1----:R-:W-:Y:S02]  /*e490*/  @!P4 IMAD R21, R178, R17.reuse, RZ ;  /* 0x00000011b215c224 */ /* 0x082fe400078e02ff */
[-C--:B---3--:R-:W-:Y:S02]  /*e4a0*/  @!P5 IMAD R13, R177, R17.reuse, RZ ;  /* 0x00000011b10dd224 */ /* 0x088fe400078e02ff */
[-C--:B----4-:R-:W-:Y:S01]  /*e4b0*/  @!P6 IMAD R15, R176, R17.reuse, RZ ;  /* 0x00000011b00fe224 */ /* 0x090fe200078e02ff */
[----:B------:R0:W-:Y:S03]  /*e4c0*/  @!P3 STG.E.U8 desc[UR36][R10.64+0xc0], R3 ;  /* 0x0000c0030a00b986 */ /* 0x0001e6000c101124 */
        /* <DEDUP_REMOVED lines=36> */
[----:B------:R4:W-:Y:S04]  /*e710*/  @!P6 STG.E.U8 desc[UR36][R10.64+0xd9], R15 ;  /* 0x0000d90f0a00e986 */ /* 0x0009e8000c101124 */
[----:B------:R-:W-:Y:S01]  /*e720*/  @!P1 STG.E.U8 desc[UR36][R4.64+0xe0], R153 ;  /* 0x0000e09904009986 */ /* 0x000fe2000c101124 */
[C---:B------:R-:W-:Y:S02]  /*e730*/  ISETP.LT.OR P1, PT, R0.reuse, 0xea, !P0 ;  /* 0x000000ea0000780c */ /* 0x040fe40004721670 */
[----:B------:R-:W-:Y:S01]  /*e740*/  ISETP.LT.OR P6, PT, R0, 0xe9, !P0 ;  /* 0x000000e90000780c */ /* 0x000fe200047c1670 */
[-C--:B0-----:R-:W-:Y:S02]  /*e750*/  @!P3 IMAD R3, R164, R17.reuse, RZ ;  /* 0x00000011a403b224 */ /* 0x081fe400078e02ff */
[----:B-1----:R-:W-:-:S02]  /*e760*/  @!P4 IMAD R21, R163, R17, RZ ;  /* 0x00000011a315c224 */ /* 0x002fc400078e02ff */
[----:B---3--:R-:W-:Y:S01]  /*e770*/  @!P5 IMAD R13, R162, R17, RZ ;  /* 0x00000011a20dd224 */ /* 0x008fe200078e02ff */
[----:B------:R0:W-:Y:S01]  /*e780*/  @!P3 STG.E.U8 desc[UR36][R4.64+0xe1], R3 ;  /* 0x0000e1030400b986 */ /* 0x0001e2000c101124 */
[----:B------:R-:W-:-:S04]  /*e790*/  ISETP.LT.OR P3, PT, R0, 0xe9, !P2 ;  /* 0x000000e90000780c */ /* 0x000fc80005761670 */
[-C--:B------:R-:W-:Y:S01]  /*e7a0*/  @!P1 IMAD R23, R160, R17.reuse, RZ ;  /* 0x00000011a0179224 */ /* 0x080fe200078e02ff */
[----:B------:R2:W-:Y:S01]  /*e7b0*/  @!P4 STG.E.U8 desc[UR36][R10.64+0xe0], R21 ;  /* 0x0000e0150a00c986 */ /* 0x0005e2000c101124 */
[----:B----4-:R-:W-:Y:S01]  /*e7c0*/  @!P6 IMAD R15, R161, R17, RZ ;  /* 0x00000011a10fe224 */ /* 0x010fe200078e02ff */
[C---:B------:R-:W-:Y:S02]  /*e7d0*/  ISETP.LT.OR P4, PT, R0.reuse, 0xea, !P2 ;  /* 0x000000ea0000780c */ /* 0x040fe40005781670 */
[----:B------:R1:W-:Y:S01]  /*e7e0*/  @!P5 STG.E.U8 desc[UR36][R10.64+0xe1], R13 ;  /* 0x0000e10d0a00d986 */ /* 0x0003e2000c101124 */
[----:B------:R-:W-:-:S03]  /*e7f0*/  ISETP.LT.OR P5, PT, R0, 0xf1, !P0 ;  /* 0x000000f10000780c */ /* 0x000fc600047a1670 */
[----:B------:R-:W-:Y:S01]  /*e800*/  @!P1 STG.E.U8 desc[UR36][R4.64+0xe9], R23 ;  /* 0x0000e91704009986 */ /* 0x000fe2000c101124 */
[----:B------:R-:W-:-:S03]  /*e810*/  ISETP.LT.OR P1, PT, R0, 0xf2, !P0 ;  /* 0x000000f20000780c */ /* 0x000fc60004721670 */
[----:B------:R3:W-:Y:S01]  /*e820*/  @!P6 STG.E.U8 desc[UR36][R4.64+0xe8], R15 ;  /* 0x0000e80f0400e986 */ /* 0x0007e2000c101124 */
[----:B------:R-:W-:Y:S01]  /*e830*/  ISETP.LT.OR P6, PT, R0, 0xf1, !P2 ;  /* 0x000000f10000780c */ /* 0x000fe200057c1670 */
[-C--:B0-----:R-:W-:Y:S02]  /*e840*/  @!P3 IMAD R3, R159, R17.reuse, RZ ;  /* 0x000000119f03b224 */ /* 0x081fe400078e02ff */
[-C--:B--2---:R-:W-:Y:S02]  /*e850*/  @!P4 IMAD R21, R158, R17.reuse, RZ ;  /* 0x000000119e15c224 */ /* 0x084fe400078e02ff */
[-C--:B-1----:R-:W-:Y:S01]  /*e860*/  @!P5 IMAD R13, R157, R17.reuse, RZ ;  /* 0x000000119d0dd224 */ /* 0x082fe200078e02ff */
[----:B------:R0:W-:Y:S01]  /*e870*/  @!P3 STG.E.U8 desc[UR36][R10.64+0xe8], R3 ;  /* 0x0000e8030a00b986 */ /* 0x0001e2000c101124 */
[----:B------:R-:W-:Y:S02]  /*e880*/  ISETP.LT.OR P3, PT, R0, 0xf2, !P2 ;  /* 0x000000f20000780c */ /* 0x000fe40005761670 */
[-C--:B---3--:R-:W-:Y:S01]  /*e890*/  @!P1 IMAD R15, R156, R17.reuse, RZ ;  /* 0x000000119c0f9224 */ /* 0x088fe200078e02ff */
[----:B------:R1:W-:Y:S03]  /*e8a0*/  @!P4 STG.E.U8 desc[UR36][R10.64+0xe9], R21 ;  /* 0x0000e9150a00c986 */ /* 0x0003e6000c101124 */
[----:B------:R-:W-:Y:S01]  /*e8b0*/  @!P6 IMAD R23, R155, R17, RZ ;  /* 0x000000119b17e224 */ /* 0x000fe200078e02ff */
[C---:B------:R-:W-:Y:S01]  /*e8c0*/  ISETP.LT.OR P4, PT, R0.reuse, 0xf9, !P0 ;  /* 0x000000f90000780c */ /* 0x040fe20004781670 */
[----:B------:R-:W-:Y:S01]  /*e8d0*/  @!P1 STG.E.U8 desc[UR36][R4.64+0xf1], R15 ;  /* 0x0000f10f04009986 */ /* 0x000fe2000c101124 */
[----:B------:R-:W-:-:S02]  /*e8e0*/  ISETP.LT.OR P0, PT, R0, 0xfa, !P0 ;  /* 0x000000fa0000780c */ /* 0x000fc40004701670 */
[C---:B------:R-:W-:Y:S01]  /*e8f0*/  ISETP.GE.AND P1, PT, R19.reuse, 0x81, PT ;  /* 0x000000811300780c */ /* 0x040fe20003f26270 */
[----:B------:R2:W-:Y:S01]  /*e900*/  @!P5 STG.E.U8 desc[UR36][R4.64+0xf0], R13 ;  /* 0x0000f00d0400d986 */ /* 0x0005e2000c101124 */
[C---:B------:R-:W-:Y:S02]  /*e910*/  ISETP.LT.OR P5, PT, R0.reuse, 0xf9, !P2 ;  /* 0x000000f90000780c */ /* 0x040fe400057a1670 */
[C---:B------:R-:W-:Y:S01]  /*e920*/  ISETP.LT.OR P2, PT, R0.reuse, 0xfa, !P2 ;  /* 0x000000fa0000780c */ /* 0x040fe20005741670 */
[----:B------:R-:W-:Y:S01]  /*e930*/  @!P6 STG.E.U8 desc[UR36][R10.64+0xf0], R23 ;  /* 0x0000f0170a00e986 */ /* 0x000fe2000c101124 */
[----:B------:R-:W-:Y:S01]  /*e940*/  ISETP.LT.OR P6, PT, R0, 0x1, !P1 ;  /* 0x000000010000780c */ /* 0x000fe20004fc1670 */
[-C--:B0-----:R-:W-:Y:S02]  /*e950*/  @!P3 IMAD R3, R154, R17.reuse, RZ ;  /* 0x000000119a03b224 */ /* 0x081fe400078e02ff */
[-C--:B-1----:R-:W-:Y:S02]  /*e960*/  @!P4 IMAD R21, R152, R17.reuse, RZ ;  /* 0x000000119815c224 */ /* 0x082fe400078e02ff */
[----:B------:R-:W-:Y:S01]  /*e970*/  @!P0 IMAD R153, R22, R17, RZ ;  /* 0x0000001116998224 */ /* 0x000fe200078e02ff */
[----:B------:R0:W-:Y:S01]  /*e980*/  @!P3 STG.E.U8 desc[UR36][R10.64+0xf1], R3 ;  /* 0x0000f1030a00b986 */ /* 0x0001e2000c101124 */
[----:B------:R-:W-:-:S02]  /*e990*/  ISETP.GE.AND P3, PT, R19, 0x89, PT ;  /* 0x000000891300780c */ /* 0x000fc40003f66270 */
[-C--:B--2---:R-:W-:Y:S02]  /*e9a0*/  @!P5 IMAD R13, R20, R17.reuse, RZ ;  /* 0x00000011140dd224 */ /* 0x084fe400078e02ff */
[-C--:B------:R-:W-:Y:S01]  /*e9b0*/  @!P2 IMAD R15, R14, R17.reuse, RZ ;  /* 0x000000110e0fa224 */ /* 0x080fe200078e02ff */
[----:B------:R-:W-:Y:S01]  /*e9c0*/  @!P0 STG.E.U8 desc[UR36][R4.64+0xf9], R153 ;  /* 0x0000f99904008986 */ /* 0x000fe2000c101124 */
[----:B------:R-:W-:Y:S01]  /*e9d0*/  @!P6 IMAD R19, R24, R17, RZ ;  /* 0x000000111813e224 */ /* 0x000fe200078e02ff */
[C---:B------:R-:W-:Y:S02]  /*e9e0*/  ISETP.LT.OR P0, PT, R0.reuse, 0x2, !P1 ;  /* 0x000000020000780c */ /* 0x040fe40004f01670 */
[----:B------:R1:W-:Y:S01]  /*e9f0*/  @!P4 STG.E.U8 desc[UR36][R4.64+0xf8], R21 ;  /* 0x0000f8150400c986 */ /* 0x0003e2000c101124 */
[----:B------:R-:W-:-:S03]  /*ea00*/  ISETP.LT.OR P4, PT, R0, 0x1, !P3 ;  /* 0x000000010000780c */ /* 0x000fc60005f81670 */
[----:B------:R-:W-:Y:S01]  /*ea10*/  @!P5 STG.E.U8 desc[UR36][R10.64+0xf8], R13 ;  /* 0x0000f80d0a00d986 */ /* 0x000fe2000c101124 */
[----:B------:R-:W-:-:S03]  /*ea20*/  ISETP.LT.OR P5, PT, R0, 0x2, !P3 ;  /* 0x000000020000780c */ /* 0x000fc60005fa1670 */
[----:B------:R-:W-:Y:S01]  /*ea30*/  @!P2 STG.E.U8 desc[UR36][R10.64+0xf9], R15 ;  /* 0x0000f90f0a00a986 */ /* 0x000fe2000c101124 */
[----:B------:R-:W-:-:S03]  /*ea40*/  ISETP.LT.OR P2, PT, R0, 0x9, !P1 ;  /* 0x000000090000780c */ /* 0x000fc60004f41670 */
[----:B------:R-:W-:Y:S01]  /*ea50*/  @!P6 STG.E.U8 desc[UR36][R6.64], R19 ;  /* 0x000000130600e986 */ /* 0x000fe2000c101124 */
[----:B------:R-:W-:Y:S01]  /*ea60*/  ISETP.LT.OR P6, PT, R0, 0xa, !P1 ;  /* 0x0000000a0000780c */ /* 0x000fe20004fc1670 */
[-C--:B------:R-:W-:Y:S02]  /*ea70*/  @!P0 IMAD R25, R25, R17.reuse, RZ ;  /* 0x0000001119198224 */ /* 0x080fe400078e02ff */
[-C--:B0-----:R-:W-:Y:S02]  /*ea80*/  @!P4 IMAD R3, R26, R17.reuse, RZ ;  /* 0x000000111a03c224 */ /* 0x081fe400078e02ff */
[-C--:B------:R-:W-:Y:S01]  /*ea90*/  @!P5 IMAD R27, R27, R17.reuse, RZ ;  /* 0x000000111b1bd224 */ /* 0x080fe200078e02ff */
[----:B------:R-:W-:Y:S03]  /*eaa0*/  @!P0 STG.E.U8 desc[UR36][R6.64+0x1], R25 ;  /* 0x0000011906008986 */ /* 0x000fe6000c101124 */
[----:B-1----:R-:W-:Y:S01]  /*eab0*/  @!P2 IMAD R5, R28, R17, RZ ;  /* 0x000000111c05a224 */ /* 0x002fe200078e02ff */
[----:B------:R0:W-:Y:S01]  /*eac0*/  @!P4 STG.E.U8 desc[UR36][R8.64], R3 ;  /* 0x000000030800c986 */ /* 0x0001e2000c101124 */
[----:B------:R-:W-:-:S02]  /*ead0*/  ISETP.LT.OR P0, PT, R0, 0xa, !P3 ;  /* 0x0000000a0000780c */ /* 0x000fc40005f01670 */
[----:B------:R-:W-:Y:S01]  /*eae0*/  @!P6 IMAD R29, R29, R17, RZ ;  /* 0x000000111d1de224 */ /* 0x000fe200078e02ff */
[C---:B------:R-:W-:Y:S01]  /*eaf0*/  ISETP.LT.OR P4, PT, R0.reuse, 0x9, !P3 ;  /* 0x000000090000780c */ /* 0x040fe20005f81670 */
[----:B------:R-:W-:Y:S01]  /*eb00*/  @!P5 STG.E.U8 desc[UR36][R8.64+0x1], R27 ;  /* 0x0000011b0800d986 */ /* 0x000fe2000c101124 */
[----:B------:R-:W-:-:S03]  /*eb10*/  ISETP.LT.OR P5, PT, R0, 0x11, !P1 ;  /* 0x000000110000780c */ /* 0x000fc60004fa1670 */
[----:B------:R1:W-:Y:S01]  /*eb20*/  @!P2 STG.E.U8 desc[UR36][R6.64+0x8], R5 ;  /* 0x000008050600a986 */ /* 0x0003e2000c101124 */
[----:B------:R-:W-:-:S03]  /*eb30*/  ISETP.LT.OR P2, PT, R0, 0x12, !P1 ;  /* 0x000000120000780c */ /* 0x000fc60004f41670 */
[----:B------:R-:W-:Y:S01]  /*eb40*/  @!P6 STG.E.U8 desc[UR36][R6.64+0x9], R29 ;  /* 0x0000091d0600e986 */ /* 0x000fe2000c101124 */
[----:B------:R-:W-:Y:S01]  /*eb50*/  ISETP.LT.OR P6, PT, R0, 0x11, !P3 ;  /* 0x000000110000780c */ /* 0x000fe20005fc1670 */
[-C--:B------:R-:W-:Y:S02]  /*eb60*/  @!P0 IMAD R31, R31, R17.reuse, RZ ;  /* 0x000000111f1f8224 */ /* 0x080fe400078e02ff */
[-C--:B0-----:R-:W-:Y:S02]  /*eb70*/  @!P4 IMAD R3, R30, R17.reuse, RZ ;  /* 0x000000111e03c224 */ /* 0x081fe400078e02ff */
[-C--:B------:R-:W-:Y:S01]  /*eb80*/  @!P5 IMAD R11, R32, R17.reuse, RZ ;  /* 0x00000011200bd224 */ /* 0x080fe200078e02ff */
[----:B------:R-:W-:Y:S03]  /*eb90*/  @!P0 STG.E.U8 desc[UR36][R8.64+0x9], R31 ;  /* 0x0000091f08008986 */ /* 0x000fe6000c101124 */
[----:B------:R-:W-:Y:S01]  /*eba0*/  @!P2 IMAD R33, R33, R17, RZ ;  /* 0x000000112121a224 */ /* 0x000fe200078e02ff */
[----:B------:R0:W-:Y:S01]  /*ebb0*/  @!P4 STG.E.U8 desc[UR36][R8.64+0x8], R3 ;  /* 0x000008030800c986 */ /* 0x0001e2000c101124 */
[----:B------:R-:W-:-:S02]  /*ebc0*/  ISETP.LT.OR P0, PT, R0, 0x12, !P3 ;  /* 0x000000120000780c */ /* 0x000fc40005f01670 */
[----:B-1----:R-:W-:Y:S01]  /*ebd0*/  @!P6 IMAD R5, R34, R17, RZ ;  /* 0x000000112205e224 */ /* 0x002fe200078e02ff */
[C---:B------:R-:W-:Y:S01]  /*ebe0*/  ISETP.LT.OR P4, PT, R0.reuse, 0x19, !P1 ;  /* 0x000000190000780c */ /* 0x040fe20004f81670 */
[----:B------:R-:W-:Y:S01]  /*ebf0*/  @!P5 STG.E.U8 desc[UR36][R6.64+0x10], R11 ;  /* 0x0000100b0600d986 */ /* 0x000fe2000c101124 */
[----:B------:R-:W-:-:S03]  /*ec00*/  ISETP.LT.OR P5, PT, R0, 0x1a, !P1 ;  /* 0x0000001a0000780c */ /* 0x000fc60004fa1670 */
[----:B------:R-:W-:Y:S01]  /*ec10*/  @!P2 STG.E.U8 desc[UR36][R6.64+0x11], R33 ;  /* 0x000011210600a986 */ /* 0x000fe2000c101124 */
[----:B------:R-:W-:-:S03]  /*ec20*/  ISETP.LT.OR P2, PT, R0, 0x19, !P3 ;  /* 0x000000190000780c */ /* 0x000fc60005f41670 */
[----:B------:R1:W-:Y:S01]  /*ec30*/  @!P6 STG.E.U8 desc[UR36][R8.64+0x10], R5 ;  /* 0x000010050800e986 */ /* 0x0003e2000c101124 */
[----:B------:R-:W-:Y:S01]  /*ec40*/  ISETP.LT.OR P6, PT, R0, 0x1a, !P3 ;  /* 0x0000001a0000780c */ /* 0x000fe20005fc1670 */
[-C--:B------:R-:W-:Y:S02]  /*ec50*/  @!P0 IMAD R35, R35, R17.reuse, RZ ;  /* 0x0000001123238224 */ /* 0x080fe400078e02ff */
[-C--:B0-----:R-:W-:Y:S02]  /*ec60*/  @!P4 IMAD R3, R36, R17.reuse, RZ ;  /* 0x000000112403c224 */ /* 0x081fe400078e02ff */
[-C--:B------:R-:W-:Y:S01]  /*ec70*/  @!P5 IMAD R37, R37, R17.reuse, RZ ;  /* 0x000000112525d224 */ /* 0x080fe200078e02ff */
[----:B------:R-:W-:Y:S01]  /*ec80*/  @!P0 STG.E.U8 desc[UR36][R8.64+0x11], R35 ;  /* 0x0000112308008986 */ /* 0x000fe2000c101124 */
[----:B------:R-:W-:Y:S02]  /*ec90*/  ISETP.LT.OR P0, PT, R0, 0x22, !P1 ;  /* 0x000000220000780c */ /* 0x000fe40004f01670 */
[----:B-1----:R-:W-:-:S04]  /*eca0*/  @!P2 IMAD R5, R38, R17, RZ ;  /* 0x000000112605a224 */ /* 0x002fc800078e02ff */
[----:B------:R-:W-:Y:S01]  /*ecb0*/  @!P6 IMAD R39, R39, R17, RZ ;  /* 0x000000112727e224 */ /* 0x000fe200078e02ff */
[----:B------:R0:W-:Y:S01]  /*ecc0*/  @!P4 STG.E.U8 desc[UR36][R6.64+0x18], R3 ;  /* 0x000018030600c986 */ /* 0x0001e2000c101124 */
[----:B------:R-:W-:-:S03]  /*ecd0*/  ISETP.LT.OR P4, PT, R0, 0x21, !P1 ;  /* 0x000000210000780c */ /* 0x000fc60004f81670 */
        /* <DEDUP_REMOVED lines=216> */
[-C--:B0-----:R-:W-:Y:S02]  /*fa60*/  @!P4 IMAD R3, R110, R17.reuse, RZ ;  /* 0x000000116e03c224 */ /* 0x081fe400078e02ff */
[-C--:B------:R-:W-:Y:S02]  /*fa70*/  @!P0 IMAD R111, R111, R17.reuse, RZ ;  /* 0x000000116f6f8224 */ /* 0x080fe400078e02ff */
[-C--:B------:R-:W-:Y:S01]  /*fa80*/  @!P5 IMAD R11, R112, R17.reuse, RZ ;  /* 0x00000011700bd224 */ /* 0x080fe200078e02ff */
[----:B------:R0:W-:Y:S03]  /*fa90*/  @!P4 STG.E.U8 desc[UR36][R8.64+0xa8], R3 ;  /* 0x0000a8030800c986 */ /* 0x0001e6000c101124 */
[-C--:B------:R-:W-:Y:S01]  /*faa0*/  @!P2 IMAD R113, R113, R17.reuse, RZ ;  /* 0x000000117171a224 */ /* 0x080fe200078e02ff */
[----:B------:R-:W-:Y:S03]  /*fab0*/  @!P0 STG.E.U8 desc[UR36][R8.64+0xa9], R111 ;  /* 0x0000a96f08008986 */ /* 0x000fe6000c101124 */
[----:B-1----:R-:W-:Y:S01]  /*fac0*/  @!P6 IMAD R5, R114, R17, RZ ;  /* 0x000000117205e224 */ /* 0x002fe200078e02ff */
[C---:B------:R-:W-:Y:S01]  /*fad0*/  ISETP.LT.OR P0, PT, R0.reuse, 0xb2, !P3 ;  /* 0x000000b20000780c */ /* 0x040fe20005f01670 */
[----:B------:R-:W-:Y:S01]  /*fae0*/  @!P5 STG.E.U8 desc[UR36][R6.64+0xb0], R11 ;  /* 0x0000b00b0600d986 */ /* 0x000fe2000c101124 */
[----:B------:R-:W-:-:S02]  /*faf0*/  ISETP.LT.OR P5, PT, R0, 0xba, !P1 ;  /* 0x000000ba0000780c */ /* 0x000fc40004fa1670 */
[C---:B------:R-:W-:Y:S01]  /*fb00*/  ISETP.LT.OR P4, PT, R0.reuse, 0xb9, !P1 ;  /* 0x000000b90000780c */ /* 0x040fe20004f81670 */
[----:B------:R-:W-:Y:S01]  /*fb10*/  @!P2 STG.E.U8 desc[UR36][R6.64+0xb1], R113 ;  /* 0x0000b1710600a986 */ /* 0x000fe2000c101124 */
[----:B------:R-:W-:-:S03]  /*fb20*/  ISETP.LT.OR P2, PT, R0, 0xb9, !P3 ;  /* 0x000000b90000780c */ /* 0x000fc60005f41670 */
[----:B------:R1:W-:Y:S01]  /*fb30*/  @!P6 STG.E.U8 desc[UR36][R8.64+0xb0], R5 ;  /* 0x0000b0050800e986 */ /* 0x0003e2000c101124 */
[----:B------:R-:W-:-:S03]  /*fb40*/  ISETP.LT.OR P6, PT, R0, 0xba, !P3 ;  /* 0x000000ba0000780c */ /* 0x000fc60005fc1670 */
[-C--:B------:R-:W-:Y:S02]  /*fb50*/  @!P0 IMAD R115, R115, R17.reuse, RZ ;  /* 0x0000001173738224 */ /* 0x080fe400078e02ff */
[-C--:B------:R-:W-:Y:S02]  /*fb60*/  @!P5 IMAD R117, R117, R17.reuse, RZ ;  /* 0x000000117575d224 */ /* 0x080fe400078e02ff */
[-C--:B0-----:R-:W-:Y:S01]  /*fb70*/  @!P4 IMAD R3, R116, R17.reuse, RZ ;  /* 0x000000117403c224 */ /* 0x081fe200078e02ff */
[----:B------:R-:W-:Y:S01]  /*fb80*/  @!P0 STG.E.U8 desc[UR36][R8.64+0xb1], R115 ;  /* 0x0000b17308008986 */ /* 0x000fe2000c101124 */
[----:B------:R-:W-:Y:S01]  /*fb90*/  ISETP.LT.OR P0, PT, R0, 0xc1, !P1 ;  /* 0x000000c10000780c */ /* 0x000fe20004f01670 */
[----:B-1----:R-:W-:-:S03]  /*fba0*/  @!P2 IMAD R5, R118, R17, RZ ;  /* 0x000000117605a224 */ /* 0x002fc600078e02ff */
[----:B------:R-:W-:Y:S01]  /*fbb0*/  @!P6 IMAD R119, R119, R17, RZ ;  /* 0x000000117777e224 */ /* 0x000fe200078e02ff */
[----:B------:R-:W-:Y:S01]  /*fbc0*/  @!P5 STG.E.U8 desc[UR36][R6.64+0xb9], R117 ;  /* 0x0000b9750600d986 */ /* 0x000fe2000c101124 */
[----:B------:R-:W-:-:S03]  /*fbd0*/  ISETP.LT.OR P5, PT, R0, 0xc2, !P1 ;  /* 0x000000c20000780c */ /* 0x000fc60004fa1670 */
[----:B------:R0:W-:Y:S01]  /*fbe0*/  @!P4 STG.E.U8 desc[UR36][R6.64+0xb8], R3 ;  /* 0x0000b8030600c986 */ /* 0x0001e2000c101124 */
[----:B------:R-:W-:-:S03]  /*fbf0*/  ISETP.LT.OR P4, PT, R0, 0xc1, !P3 ;  /* 0x000000c10000780c */ /* 0x000fc60005f81670 */
[----:B------:R-:W-:Y:S01]  /*fc00*/  @!P6 STG.E.U8 desc[UR36][R8.64+0xb9], R119 ;  /* 0x0000b9770800e986 */ /* 0x000fe2000c101124 */
[----:B------:R-:W-:-:S03]  /*fc10*/  ISETP.LT.OR P6, PT, R0, 0xc2, !P3 ;  /* 0x000000c20000780c */ /* 0x000fc60005fc1670 */
[----:B------:R1:W-:Y:S01]  /*fc20*/  @!P2 STG.E.U8 desc[UR36][R8.64+0xb8], R5 ;  /* 0x0000b8050800a986 */ /* 0x0003e2000c101124 */
[----:B------:R-:W-:Y:S01]  /*fc30*/  ISETP.LT.OR P2, PT, R0, 0xc9, !P1 ;  /* 0x000000c90000780c */ /* 0x000fe20004f41670 */
[-C--:B------:R-:W-:Y:S02]  /*fc40*/  @!P0 IMAD R11, R120, R17.reuse, RZ ;  /* 0x00000011780b8224 */ /* 0x080fe400078e02ff */
[-C--:B------:R-:W-:Y:S02]  /*fc50*/  @!P5 IMAD R121, R121, R17.reuse, RZ ;  /* 0x000000117979d224 */ /* 0x080fe400078e02ff */
[-C--:B0-----:R-:W-:Y:S01]  /*fc60*/  @!P4 IMAD R3, R122, R17.reuse, RZ ;  /* 0x000000117a03c224 */ /* 0x081fe200078e02ff */
[----:B------:R0:W-:Y:S03]  /*fc70*/  @!P0 STG.E.U8 desc[UR36][R6.64+0xc0], R11 ;  /* 0x0000c00b06008986 */ /* 0x0001e6000c101124 */
[-C--:B------:R-:W-:Y:S01]  /*fc80*/  @!P6 IMAD R123, R123, R17.reuse, RZ ;  /* 0x000000117b7be224 */ /* 0x080fe200078e02ff */
[----:B------:R-:W-:Y:S01]  /*fc90*/  ISETP.LT.OR P0, PT, R0, 0xca, !P1 ;  /* 0x000000ca0000780c */ /* 0x000fe20004f01670 */
[----:B------:R-:W-:Y:S02]  /*fca0*/  @!P5 STG.E.U8 desc[UR36][R6.64+0xc1], R121 ;  /* 0x0000c1790600d986 */ /* 0x000fe4000c101124 */
[----:B-1----:R-:W-:Y:S01]  /*fcb0*/  @!P2 IMAD R5, R124, R17, RZ ;  /* 0x000000117c05a224 */ /* 0x002fe200078e02ff */
[C---:B------:R-:W-:Y:S01]  /*fcc0*/  ISETP.LT.OR P5, PT, R0.reuse, 0xc9, !P3 ;  /* 0x000000c90000780c */ /* 0x040fe20005fa1670 */
[----:B------:R1:W-:Y:S01]  /*fcd0*/  @!P4 STG.E.U8 desc[UR36][R8.64+0xc0], R3 ;  /* 0x0000c0030800c986 */ /* 0x0003e2000c101124 */
        /* <DEDUP_REMOVED lines=8> */
[----:B------:R-:W-:Y:S03]  /*fd60*/  @!P0 STG.E.U8 desc[UR36][R6.64+0xc9], R125 ;  /* 0x0000c97d06008986 */ /* 0x000fe6000c101124 */
[-C--:B-1----:R-:W-:Y:S01]  /*fd70*/  @!P6 IMAD R3, R128, R17.reuse, RZ ;  /* 0x000000118003e224 */ /* 0x082fe200078e02ff */
[----:B------:R0:W-:Y:S03]  /*fd80*/  @!P5 STG.E.U8 desc[UR36][R8.64+0xc8], R11 ;  /* 0x0000c80b0800d986 */ /* 0x0001e6000c101124 */
[----:B------:R-:W-:Y:S01]  /*fd90*/  @!P2 IMAD R129, R129, R17, RZ ;  /* 0x000000118181a224 */ /* 0x000fe200078e02ff */
[C---:B------:R-:W-:Y:S01]  /*fda0*/  ISETP.LT.OR P0, PT, R0.reuse, 0xd1, !P3 ;  /* 0x000000d10000780c */ /* 0x040fe20005f01670 */
[----:B------:R-:W-:Y:S01]  /*fdb0*/  @!P4 STG.E.U8 desc[UR36][R8.64+0xc9], R127 ;  /* 0x0000c97f0800c986 */ /* 0x000fe2000c101124 */
[----:B------:R-:W-:-:S02]  /*fdc0*/  ISETP.LT.OR P5, PT, R0, 0xd2, !P3 ;  /* 0x000000d20000780c */ /* 0x000fc40005fa1670 */
[C---:B------:R-:W-:Y:S01]  /*fdd0*/  ISETP.LT.OR P4, PT, R0.reuse, 0xd9, !P1 ;  /* 0x000000d90000780c */ /* 0x040fe20004f81670 */
[----:B------:R1:W-:Y:S01]  /*fde0*/  @!P6 STG.E.U8 desc[UR36][R6.64+0xd0], R3 ;  /* 0x0000d0030600e986 */ /* 0x0003e2000c101124 */
[----:B------:R-:W-:-:S03]  /*fdf0*/  ISETP.LT.OR P6, PT, R0, 0xda, !P1 ;  /* 0x000000da0000780c */ /* 0x000fc60004fc1670 */
[----:B------:R-:W-:Y:S01]  /*fe00*/  @!P2 STG.E.U8 desc[UR36][R6.64+0xd1], R129 ;  /* 0x0000d1810600a986 */ /* 0x000fe2000c101124 */
[----:B------:R-:W-:-:S03]  /*fe10*/  ISETP.LT.OR P2, PT, R0, 0xd9, !P3 ;  /* 0x000000d90000780c */ /* 0x000fc60005f41670 */
[-C--:B--2---:R-:W-:Y:S02]  /*fe20*/  @!P0 IMAD R5, R130, R17.reuse, RZ ;  /* 0x0000001182058224 */ /* 0x084fe400078e02ff */
[-C--:B------:R-:W-:Y:S02]  /*fe30*/  @!P5 IMAD R131, R131, R17.reuse, RZ ;  /* 0x000000118383d224 */ /* 0x080fe400078e02ff */
[-C--:B0-----:R-:W-:Y:S02]  /*fe40*/  @!P4 IMAD R11, R132, R17.reuse, RZ ;  /* 0x00000011840bc224 */ /* 0x081fe400078e02ff */
[-C--:B------:R-:W-:Y:S01]  /*fe50*/  @!P6 IMAD R133, R133, R17.reuse, RZ ;  /* 0x000000118585e224 */ /* 0x080fe200078e02ff */
[----:B------:R0:W-:Y:S03]  /*fe60*/  @!P0 STG.E.U8 desc[UR36][R8.64+0xd0], R5 ;  /* 0x0000d00508008986 */ /* 0x0001e6000c101124 */
[----:B-1----:R-:W-:Y:S01]  /*fe70*/  @!P2 IMAD R3, R134, R17, RZ ;  /* 0x000000118603a224 */ /* 0x002fe200078e02ff */
[----:B------:R-:W-:Y:S01]  /*fe80*/  @!P5 STG.E.U8 desc[UR36][R8.64+0xd1], R131 ;  /* 0x0000d1830800d986 */ /* 0x000fe2000c101124 */
[----:B------:R-:W-:-:S02]  /*fe90*/  ISETP.LT.OR P0, PT, R0, 0xda, !P3 ;  /* 0x000000da0000780c */ /* 0x000fc40005f01670 */
        /* <DEDUP_REMOVED lines=14> */
[----:B------:R-:W-:Y:S01]  /*ff80*/  @!P4 STG.E.U8 desc[UR36][R6.64+0xe1], R137 ;  /* 0x0000e1890600c986 */ /* 0x000fe2000c101124 */
[----:B------:R-:W-:-:S02]  /*ff90*/  ISETP.LT.OR P0, PT, R0, 0xe9, !P1 ;  /* 0x000000e90000780c */ /* 0x000fc40004f01670 */
[C---:B------:R-:W-:Y:S01]  /*ffa0*/  ISETP.LT.OR P4, PT, R0.reuse, 0xea, !P1 ;  /* 0x000000ea0000780c */ /* 0x040fe20004f81670 */
[----:B------:R1:W-:Y:S01]  /*ffb0*/  @!P6 STG.E.U8 desc[UR36][R8.64+0xe0], R11 ;  /* 0x0000e00b0800e986 */ /* 0x0003e2000c101124 */
[C---:B------:R-:W-:Y:S02]  /*ffc0*/  ISETP.LT.OR P6, PT, R0.reuse, 0xe9, !P3 ;  /* 0x000000e90000780c */ /* 0x040fe40005fc1670 */
[C---:B------:R-:W-:Y:S01]  /*ffd0*/  ISETP.LT.OR P5, PT, R0.reuse, 0xea, !P3 ;  /* 0x000000ea0000780c */ /* 0x040fe20005fa1670 */
[----:B------:R-:W-:Y:S01]  /*ffe0*/  @!P2 STG.E.U8 desc[UR36][R8.64+0xe1], R139 ;  /* 0x0000e18b0800a986 */ /* 0x000fe2000c101124 */
[----:B------:R-:W-:-:S05]  /*fff0*/  ISETP.LT.OR P2, PT, R0, 0xf1, !P1 ;  /* 0x000000f10000780c */ /* 0x000fca0004f41670 */
[-C--:B--2---:R-:W-:Y:S02]  /*10000*/  @!P0 IMAD R3, R140, R17.reuse, RZ ;  /* 0x000000118c038224 */ /* 0x084fe400078e02ff */
[-C--:B------:R-:W-:Y:S02]  /*10010*/  @!P4 IMAD R141, R141, R17.reuse, RZ ;  /* 0x000000118d8dc224 */ /* 0x080fe400078e02ff */
[-C--:B0-----:R-:W-:Y:S02]  /*10020*/  @!P6 IMAD R5, R142, R17.reuse, RZ ;  /* 0x000000118e05e224 */ /* 0x081fe400078e02ff */
[-C--:B------:R-:W-:Y:S02]  /*10030*/  @!P5 IMAD R143, R143, R17.reuse, RZ ;  /* 0x000000118f8fd224 */ /* 0x080fe400078e02ff */
[----:B-1----:R-:W-:Y:S01]  /*10040*/  @!P2 IMAD R11, R144, R17, RZ ;  /* 0x00000011900ba224 */ /* 0x002fe200078e02ff */
[----:B------:R0:W-:Y:S01]  /*10050*/  @!P0 STG.E.U8 desc[UR36][R6.64+0xe8], R3 ;  /* 0x0000e80306008986 */ /* 0x0001e2000c101124 */
[----:B------:R-:W-:-:S03]  /*10060*/  ISETP.LT.OR P0, PT, R0, 0xf2, !P1 ;  /* 0x000000f20000780c */ /* 0x000fc60004f01670 */
[----:B------:R-:W-:Y:S01]  /*10070*/  @!P4 STG.E.U8 desc[UR36][R6.64+0xe9], R141 ;  /* 0x0000e98d0600c986 */ /* 0x000fe2000c101124 */
[----:B------:R-:W-:-:S03]  /*10080*/  ISETP.LT.OR P4, PT, R0, 0xf1, !P3 ;  /* 0x000000f10000780c */ /* 0x000fc60005f81670 */
[----:B------:R-:W-:Y:S01]  /*10090*/  @!P6 STG.E.U8 desc[UR36][R8.64+0xe8], R5 ;  /* 0x0000e8050800e986 */ /* 0x000fe2000c101124 */
[----:B------:R-:W-:-:S03]  /*100a0*/  ISETP.LT.OR P6, PT, R0, 0xf2, !P3 ;  /* 0x000000f20000780c */ /* 0x000fc60005fc1670 */
[----:B------:R-:W-:Y:S01]  /*100b0*/  @!P5 STG.E.U8 desc[UR36][R8.64+0xe9], R143 ;  /* 0x0000e98f0800d986 */ /* 0x000fe2000c101124 */
[----:B------:R-:W-:-:S03]  /*100c0*/  ISETP.LT.OR P5, PT, R0, 0xf9, !P3 ;  /* 0x000000f90000780c */ /* 0x000fc60005fa1670 */
[----:B------:R1:W-:Y:S01]  /*100d0*/  @!P2 STG.E.U8 desc[UR36][R6.64+0xf0], R11 ;  /* 0x0000f00b0600a986 */ /* 0x0003e2000c101124 */
[C---:B------:R-:W-:Y:S02]  /*100e0*/  ISETP.LT.OR P2, PT, R0.reuse, 0xf9, !P1 ;  /* 0x000000f90000780c */ /* 0x040fe40004f41670 */
[C---:B------:R-:W-:Y:S02]  /*100f0*/  ISETP.LT.OR P1, PT, R0.reuse, 0xfa, !P1 ;  /* 0x000000fa0000780c */ /* 0x040fe40004f21670 */
[----:B------:R-:W-:Y:S01]  /*10100*/  ISETP.LT.OR P3, PT, R0, 0xfa, !P3 ;  /* 0x000000fa0000780c */ /* 0x000fe20005f61670 */
[-C--:B------:R-:W-:Y:S02]  /*10110*/  @!P0 IMAD R145, R145, R17.reuse, RZ ;  /* 0x0000001191918224 */ /* 0x080fe400078e02ff */
[-C--:B0-----:R-:W-:Y:S02]  /*10120*/  @!P4 IMAD R3, R146, R17.reuse, RZ ;  /* 0x000000119203c224 */ /* 0x081fe400078e02ff */
[----:B------:R-:W-:-:S02]  /*10130*/  @!P6 IMAD R147, R147, R17, RZ ;  /* 0x000000119393e224 */ /* 0x000fc400078e02ff */
[-C--:B-1----:R-:W-:Y:S02]  /*10140*/  @!P5 IMAD R11, R150, R17.reuse, RZ ;  /* 0x00000011960bd224 */ /* 0x082fe400078e02ff */
[-C--:B------:R-:W-:Y:S02]  /*10150*/  @!P2 IMAD R5, R148, R17.reuse, RZ ;  /* 0x000000119405a224 */ /* 0x080fe400078e02ff */
[-C--:B------:R-:W-:Y:S02]  /*10160*/  @!P1 IMAD R149, R149, R17.reuse, RZ ;  /* 0x0000001195959224 */ /* 0x080fe400078e02ff */
[----:B------:R-:W-:Y:S01]  /*10170*/  @!P3 IMAD R151, R151, R17, RZ ;  /* 0x000000119797b224 */ /* 0x000fe200078e02ff */
[----:B------:R0:W-:Y:S04]  /*10180*/  @!P0 STG.E.U8 desc[UR36][R6.64+0xf1], R145 ;  /* 0x0000f19106008986 */ /* 0x0001e8000c101124 */
[----:B------:R0:W-:Y:S04]  /*10190*/  @!P4 STG.E.U8 desc[UR36][R8.64+0xf0], R3 ;  /* 0x0000f0030800c986 */ /* 0x0001e8000c101124 */
[----:B------:R0:W-:Y:S04]  /*101a0*/  @!P6 STG.E.U8 desc[UR36][R8.64+0xf1], R147 ;  /* 0x0000f1930800e986 */ /* 0x0001e8000c101124 */
[----:B------:R0:W-:Y:S04]  /*101b0*/  @!P2 STG.E.U8 desc[UR36][R6.64+0xf8], R5 ;  /* 0x0000f8050600a986 */ /* 0x0001e8000c101124 */
[----:B------:R0:W-:Y:S04]  /*101c0*/  @!P1 STG.E.U8 desc[UR36][R6.64+0xf9], R149 ;  /* 0x0000f99506009986 */ /* 0x0001e8000c101124 */
[----:B------:R0:W-:Y:S04]  /*101d0*/  @!P5 STG.E.U8 desc[UR36][R8.64+0xf8], R11 ;  /* 0x0000f80b0800d986 */ /* 0x0001e8000c101124 */
[----:B------:R0:W-:Y:S02]  /*101e0*/  @!P3 STG.E.U8 desc[UR36][R8.64+0xf9], R151 ;  /* 0x0000f9970800b986 */ /* 0x0001e4000c101124 */
.L_x_543:
[----:B------:R-:W-:Y:S05]  /*101f0*/  BSYNC B0 ;  /* 0x0000000000007941 */ /* 0x000fea0003800000 */
.L_x_29:
[----:B0-----:R-:W2:Y:S04]  /*10200*/  LDL.LU R3, [R1+0x200] ;  /* 0x0002000001037983 */ /* 0x001ea80000300800 */
[----:B------:R-:W2:Y:S01]  /*10210*/  LDL.LU R2, [R1+0x204] ;  /* 0x0002040001027983 */ /* 0x000ea20000300800 */
[----:B------:R-:W-:Y:S01]  /*10220*/  ULDC UR4, c[0x0][0xc] ;  /* 0x0000030000047ab9 */ /* 0x000fe20000000800 */
[----:B------:R-:W-:Y:S01]  /*10230*/  ULDC UR5, c[0x0][0x10] ;  /* 0x0000040000057ab9 */ /* 0x000fe20000000800 */
[----:B------:R-:W2:Y:S01]  /*10240*/  LDC R5, c[0x0][0x14] ;  /* 0x00000500ff057b82 */ /* 0x000ea20000000800 */
[----:B------:R-:W-:Y:S01]  /*10250*/  UIMAD.WIDE.U32 UR4, UR4, UR5, URZ ;  /* 0x00000005040472a5 */ /* 0x000fe2000f8e003f */
[----:B------:R-:W-:Y:S01]  /*10260*/  PRMT R0, RZ, 0x7610, R0 ;  /* 0x00007610ff007816 */ /* 0x000fe20000000000 */
[----:B------:R-:W-:Y:S01]  /*10270*/  UMOV UR41, 0xffffffff ;  /* 0xffffffff00297882 */ /* 0x000fe20000000000 */
[----:B------:R-:W-:-:S03]  /*10280*/  UMOV UR44, 0xffffffff ;  /* 0xffffffff002c7882 */ /* 0x000fc60000000000 */
[----:B--2---:R-:W-:-:S04]  /*10290*/  IMAD.WIDE.U32 R2, R5, UR4, R2 ;  /* 0x0000000405027c25 */ /* 0x004fc8000f8e0002 */
[----:B------:R-:W-:Y:S01]  /*102a0*/  IMAD R5, R5, UR5, RZ ;  /* 0x0000000505057c24 */ /* 0x000fe2000f8e02ff */
[----:B------:R-:W-:Y:S01]  /*102b0*/  ULDC.64 UR4, c[0x0][0x650] ;  /* 0x0001940000047ab9 */ /* 0x000fe20000000a00 */
[----:B-1-3--:R-:W-:Y:S01]  /*102c0*/  IMAD.MOV.U32 R6, RZ, RZ, R2 ;  /* 0x000000ffff067224 */ /* 0x00afe200078e0002 */
[----:B------:R-:W-:Y:S01]  /*102d0*/  ISETP.GE.U32.AND P0, PT, R2, UR4, PT ;  /* 0x0000000402007c0c */ /* 0x000fe2000bf06070 */
[----:B------:R-:W-:-:S05]  /*102e0*/  IMAD.IADD R4, R3, 0x1, R5 ;  /* 0x0000000103047824 */ /* 0x000fca00078e0205 */
[----:B------:R0:W-:Y:S01]  /*102f0*/  STL [R1+0x200], R4 ;  /* 0x0002000401007387 */ /* 0x0001e20000100800 */
[----:B------:R-:W-:-:S03]  /*10300*/  ISETP.GE.U32.AND.EX P0, PT, R4, UR5, PT, P0 ;  /* 0x0000000504007c0c */ /* 0x000fc6000bf06100 */
[----:B------:R0:W-:Y:S10]  /*10310*/  STL [R1+0x204], R6 ;  /* 0x0002040601007387 */ /* 0x0001f40000100800 */
[----:B0-----:R-:W-:Y:S05]  /*10320*/  @P0 BRA `(.L_x_544) ;  /* 0x0000000400880947 */ /* 0x001fea0003800000 */
[----:B------:R-:W0:Y:S01]  /*10330*/  S2UR UR6, SR_CTAID.X ;  /* 0x00000000000679c3 */ /* 0x000e220000002500 */
[----:B------:R-:W-:Y:S01]  /*10340*/  ULDC.64 UR12, c[0x0][0x628] ;  /* 0x00018a00000c7ab9 */ /* 0x000fe20000000a00 */
[----:B------:R-:W-:Y:S01]  /*10350*/  ULDC UR4, c[0x0][0x150] ;  /* 0x0000540000047ab9 */ /* 0x000fe20000000800 */
[----:B------:R-:W-:Y:S01]  /*10360*/  ISETP.NE.U32.AND P0, PT, RZ, UR12, PT ;  /* 0x0000000cff007c0c */ /* 0x000fe2000bf05070 */
[----:B------:R-:W-:Y:S01]  /*10370*/  ULDC UR15, c[0x0][0x630] ;  /* 0x00018c00000f7ab9 */ /* 0x000fe20000000800 */
[----:B------:R-:W-:Y:S01]  /*10380*/  R2UR UR16, R6 ;  /* 0x00000000061072ca */ /* 0x000fe200000e0000 */
[----:B------:R-:W-:Y:S01]  /*10390*/  ULDC UR19, c[0x0][0x154] ;  /* 0x0000550000137ab9 */ /* 0x000fe20000000800 */
[----:B------:R-:W-:Y:S01]  /*103a0*/  ISETP.NE.AND.EX P0, PT, RZ, UR13, PT, P0 ;  /* 0x0000000dff007c0c */ /* 0x000fe2000bf05300 */
[----:B------:R-:W1:Y:S01]  /*103b0*/  S2UR UR18, SR_CTAID.Y ;  /* 0x00000000001279c3 */ /* 0x000e620000002600 */
[----:B------:R-:W-:Y:S02]  /*103c0*/  R2UR UR17, R4 ;  /* 0x00000000041172ca */ /* 0x000fe400000e0000 */
[----:B------:R-:W-:-:S02]  /*103d0*/  R2UR UR10, R6 ;  /* 0x00000000060a72ca */ /* 0x000fc400000e0000 */
[----:B------:R-:W-:Y:S02]  /*103e0*/  R2UR UR11, R4 ;  /* 0x00000000040b72ca */ /* 0x000fe400000e0000 */
[----:B0-----:R-:W-:-:S05]  /*103f0*/  I2FP.F32.U32 R0, UR6 ;  /* 0x0000000600007c45 */ /* 0x001fca0008201000 */
[----:B------:R-:W-:-:S04]  /*10400*/  FMUL R0, R0, UR4 ;  /* 0x0000000400007c20 */ /* 0x000fc80008400000 */
[----:B------:R0:W2:Y:S01]  /*10410*/  F2I.U32.TRUNC.NTZ R2, R0 ;  /* 0x0000000000027305 */ /* 0x0000a2000020f000 */
[----:B-1----:R-:W-:Y:S05]  /*10420*/  @!P0 BRA `(.L_x_545) ;  /* 0x0000000000308947 */ /* 0x002fea0003800000 */
        /* <DEDUP_REMOVED lines=12> */
.L_x_545:
[----:B------:R-:W-:Y:S01]  /*104f0*/  USHF.R.U64 UR44, UR10, UR15, UR11 ;  /* 0x0000000f0a2c7299 */ /* 0x000fe2000800120b */
[----:B0-----:R-:W-:Y:S01]  /*10500*/  I2FP.F32.U32 R0, UR18 ;  /* 0x0000001200007c45 */ /* 0x001fe20008201000 */
[----:B------:R-:W-:Y:S02]  /*10510*/  USHF.R.U32.HI UR4, URZ, UR15, UR11 ;  /* 0x0000000f3f047299 */ /* 0x000fe4000801160b */
        /* <DEDUP_REMOVED lines=8> */
[----:B------:R-:W-:Y:S01]  /*105a0*/  UIMAD.WIDE.U32 UR8, UR10, UR12, UR8 ;  /* 0x0000000c0a0872a5 */ /* 0x000fe2000f8e0008 */
[----:B--2---:R-:W-:Y:S01]  /*105b0*/  R2UR UR12, R2 ;  /* 0x00000000020c72ca */ /* 0x004fe200000e0000 */
[----:B------:R-:W-:Y:S01]  /*105c0*/  UIMAD UR10, UR10, UR13, UR4 ;  /* 0x0000000d0a0a72a4 */ /* 0x000fe2000f8e0204 */
[----:B------:R-:W-:Y:S01]  /*105d0*/  ULDC UR11, c[0x0][0x618] ;  /* 0x00018600000b7ab9 */ /* 0x000fe20000000800 */
[----:B------:R-:W-:Y:S02]  /*105e0*/  ULDC UR21, c[0x0][0x658] ;  /* 0x0001960000157ab9 */ /* 0x000fe40000000800 */
[----:B------:R-:W-:Y:S01]  /*105f0*/  UIADD3 UR9, UR9, UR10, URZ ;  /* 0x0000000a09097290 */ /* 0x000fe2000fffe03f */
[----:B------:R-:W-:Y:S01]  /*10600*/  UMOV UR15, 0xffffffff ;  /* 0xffffffff000f7882 */ /* 0x000fe20000000000 */
[----:B------:R-:W-:Y:S01]  /*10610*/  ULDC.64 UR4, c[0x0][0x640] ;  /* 0x0001900000047ab9 */ /* 0x000fe20000000a00 */
[----:B------:R-:W-:Y:S01]  /*10620*/  USHF.L.U32 UR15, UR15, UR21, URZ ;  /* 0x000000150f0f7299 */ /* 0x000fe2000800063f */
[----:B------:R-:W-:Y:S01]  /*10630*/  ISETP.NE.U32.AND P0, PT, RZ, UR4, PT ;  /* 0x00000004ff007c0c */ /* 0x000fe2000bf05070 */
[----:B------:R-:W-:-:S02]  /*10640*/  USHF.R.U64 UR16, UR8, UR11, UR9 ;  /* 0x0000000b08107299 */ /* 0x000fc40008001209 */
[----:B------:R-:W-:Y:S01]  /*10650*/  USHF.R.U32.HI UR8, URZ, UR11, UR9 ;  /* 0x0000000b3f087299 */ /* 0x000fe20008011609 */
[----:B0-----:R-:W-:Y:S01]  /*10660*/  R2UR UR14, R0 ;  /* 0x00000000000e72ca */ /* 0x001fe200000e0000 */
[----:B------:R-:W-:Y:S01]  /*10670*/  ULDC UR17, c[0x0][0x608] ;  /* 0x0001820000117ab9 */ /* 0x000fe20000000800 */
[----:B------:R-:W-:Y:S01]  /*10680*/  ULOP3.LUT UR42, URZ, UR15, URZ, 0x33, !UPT ;  /* 0x0000000f3f2a7292 */ /* 0x000fe2000f8e333f */
[----:B------:R-:W-:Y:S01]  /*10690*/  ISETP.NE.AND.EX P0, PT, RZ, UR5, PT, P0 ;  /* 0x00000005ff007c0c */ /* 0x000fe2000bf05300 */
[----:B------:R-:W-:Y:S02]  /*106a0*/  USHF.R.U64 UR15, UR16, UR17, UR8 ;  /* 0x00000011100f7299 */ /* 0x000fe40008001208 */
[----:B------:R-:W-:Y:S02]  /*106b0*/  USHF.R.U32.HI UR8, URZ, UR17, UR8 ;  /* 0x000000113f087299 */ /* 0x000fe40008011608 */
[----:B------:R-:W-:Y:S02]  /*106c0*/  UIADD3 UR12, -UR12, URZ, URZ ;  /* 0x0000003f0c0c7290 */ /* 0x000fe4000fffe13f */
[----:B------:R-:W-:Y:S01]  /*106d0*/  USHF.R.U64 UR17, UR15, UR21, UR8 ;  /* 0x000000150f117299 */ /* 0x000fe20008001208 */
[----:B------:R-:W-:Y:S01]  /*106e0*/  UMOV UR19, 0x1 ;  /* 0x0000000100137882 */ /* 0x000fe20000000000 */
[----:B------:R-:W-:Y:S01]  /*106f0*/  ULDC UR13, c[0x0][0x144] ;  /* 0x00005100000d7ab9 */ /* 0x000fe20000000800 */
[----:B------:R-:W-:Y:S01]  /*10700*/  ULDC UR7, c[0x0][0x600] ;  /* 0x0001800000077ab9 */ /* 0x000fe20000000800 */
[----:B------:R-:W-:-:S02]  /*10710*/  USHF.L.U32 UR24, UR19, UR21, URZ ;  /* 0x0000001513187299 */ /* 0x000fc4000800063f */
[----:B------:R-:W-:Y:S02]  /*10720*/  USHF.R.U32.HI UR8, URZ, UR21, UR8 ;  /* 0x000000153f087299 */ /* 0x000fe40008011608 */
[----:B------:R-:W-:Y:S02]  /*10730*/  UIMAD UR21, UR13, UR12, UR6 ;  /* 0x0000000c0d1572a4 */ /* 0x000fe4000f8e0206 */
[----:B------:R-:W-:Y:S02]  /*10740*/  UIADD3 UR20, UR7, -0x1, URZ ;  /* 0xffffffff07147890 */ /* 0x000fe4000fffe03f */
[----:B------:R-:W-:Y:S01]  /*10750*/  UIADD3 UR19, -UR14, URZ, URZ ;  /* 0x0000003f0e137290 */ /* 0x000fe2000fffe13f */
        /* <DEDUP_REMOVED lines=17> */
.L_x_546:
[----:B------:R-:W-:Y:S01]  /*10870*/  UISETP.NE.AND UP0, UPT, UR46, URZ, UPT ;  /* 0x0000003f2e00728c */ /* 0x000fe2000bf05270 */
[----:B------:R-:W-:Y:S01]  /*10880*/  IMAD.MOV.U32 R0, RZ, RZ, 0x1 ;  /* 0x00000001ff007424 */ /* 0x000fe200078e00ff */
[----:B------:R-:W-:Y:S02]  /*10890*/  USHF.R.U64 UR4, UR6, UR22, UR8 ;  /* 0x0000001606047299 */ /* 0x000fe40008001208 */
[----:B------:R-:W-:Y:S02]  /*108a0*/  ULOP3.LUT UR42, UR15, UR42, URZ, 0xc0, !UPT ;  /* 0x0000002a0f2a7292 */ /* 0x000fe4000f8ec03f */
[----:B------:R-:W-:Y:S02]  /*108b0*/  UIADD3 UR5, -UR4, URZ, URZ ;  /* 0x0000003f04057290 */ /* 0x000fe4000fffe13f */
[----:B------:R-:W-:Y:S02]  /*108c0*/  UIMAD UR42, UR24, UR4, UR42 ;  /* 0x00000004182a72a4 */ /* 0x000fe4000f8e022a */
[----:B------:R-:W-:-:S02]  /*108d0*/  ULOP3.LUT UR16, UR16, UR20, URZ, 0xc0, !UPT ;  /* 0x0000001410107292 */ /* 0x000fc4000f8ec03f */
[----:B------:R-:W-:Y:S02]  /*108e0*/  @UP0 UIMAD UR21, UR25, UR19, UR18 ;  /* 0x00000013191502a4 */ /* 0x000fe4000f8e0212 */
[----:B------:R-:W-:-:S03]  /*108f0*/  UIMAD UR4, UR5, UR23, UR17 ;  /* 0x00000017050472a4 */ /* 0x000fc6000f8e0211 */
[----:B------:R-:W-:Y:S01]  /*10900*/  ULDC UR5, c[0x0][0x610] ;  /* 0x0001840000057ab9 */ /* 0x000fe20000000800 */
[----:B------:R-:W-:Y:S02]  /*10910*/  UIMAD UR4, UR4, UR7, UR16 ;  /* 0x00000007040472a4 */ /* 0x000fe4000f8e0210 */
[----:B------:R-:W-:-:S04]  /*10920*/  UIMAD UR42, UR42, UR5, UR21 ;  /* 0x000000052a2a72a4 */ /* 0x000fc8000f8e0215 */
[----:B------:R-:W-:Y:S02]  /*10930*/  USEL UR41, UR4, UR42, !UP0 ;  /* 0x0000002a04297287 */ /* 0x000fe4000c000000 */
[----:B------:R-:W-:-:S12]  /*10940*/  USEL UR42, UR42, UR4, !UP0 ;  /* 0x000000042a2a7287 */ /* 0x000fd8000c000000 */
.L_x_544:
[----:B------:R-:W-:-:S13]  /*10950*/  LOP3.LUT P0, RZ, R0, 0xff, RZ, 0xc0, !PT ;  /* 0x000000ff00ff7812 */ /* 0x000fda000780c0ff */
[----:B------:R-:W-:Y:S05]  /*10960*/  @P0 BRA `(.L_x_547) ;  /* 0xffffff0800440947 */ /* 0x000fea000383ffff */
[----:B------:R-:W-:Y:S05]  /*10970*/  EXIT ;  /* 0x000000000000794d */ /* 0x000fea0003800000 */
.L_x_4:
[----:B------:R-:W2:Y:S01]  /*10980*/  LDL R5, [R1+0x204] ;  /* 0x0002040001057983 */ /* 0x000ea20000100800 */
[----:B------:R-:W-:-:S03]  /*10990*/  ULDC.64 UR8, c[0x0][0x650] ;  /* 0x0001940000087ab9 */ /* 0x000fc60000000a00 */
[----:B------:R-:W3:Y:S01]  /*109a0*/  LDL R4, [R1+0x200] ;  /* 0x0002000001047983 */ /* 0x000ee20000100800 */
[----:B------:R-:W-:Y:S01]  /*109b0*/  PRMT R0, RZ, 0x7610, R0 ;  /* 0x00007610ff007816 */ /* 0x000fe20000000000 */
[----:B------:R-:W-:Y:S02]  /*109c0*/  IMAD.MOV.U32 R3, RZ, RZ, -0x1 ;  /* 0xffffffffff037424 */ /* 0x000fe400078e00ff */
[----:B------:R-:W-:Y:S02]  /*109d0*/  IMAD.MOV.U32 R2, RZ, RZ, -0x1 ;  /* 0xffffffffff027424 */ /* 0x000fe400078e00ff */
[----:B------:R-:W-:Y:S01]  /*109e0*/  IMAD.MOV.U32 R9, RZ, RZ, -0x1 ;  /* 0xffffffffff097424 */ /* 0x000fe200078e00ff */
[----:B--2---:R-:W-:-:S04]  /*109f0*/  ISETP.GE.U32.AND P0, PT, R5, UR8, PT ;  /* 0x0000000805007c0c */ /* 0x004fc8000bf06070 */
[----:B---3--:R-:W-:-:S13]  /*10a00*/  ISETP.GE.U32.AND.EX P0, PT, R4, UR9, PT, P0 ;  /* 0x0000000904007c0c */ /* 0x008fda000bf06100 */
[----:B------:R-:W-:Y:S05]  /*10a10*/  @P0 BRA `(.L_x_548) ;  /* 0x00000004008c0947 */ /* 0x000fea0003800000 */
[----:B------:R-:W-:Y:S01]  /*10a20*/  I2FP.F32.U32 R0, UR4 ;  /* 0x0000000400007c45 */ /* 0x000fe20008201000 */
[----:B0-----:R-:W-:Y:S01]  /*10a30*/  ULDC.64 UR16, c[0x0][0x628] ;  /* 0x00018a0000107ab9 */ /* 0x001fe20000000a00 */
        /* <DEDUP_REMOVED lines=24> */
.L_x_549:
        /* <DEDUP_REMOVED lines=24> */
[----:B------:R-:W-:Y:S01]  /*10d40*/  UMOV UR19, 0x1 ;  /* 0x0000000100137882 */ /* 0x000fe20000000000 */
[----:B------:R-:W-:Y:S01]  /*10d50*/  ULDC UR20, c[0x0][0x608] ;  /* 0x0001820000147ab9 */ /* 0x000fe20000000800 */
[----:B------:R-:W-:Y:S01]  /*10d60*/  USHF.L.U32 UR26, UR19, UR23, URZ ;  /* 0x00000017131a7299 */ /* 0x000fe2000800063f */
[----:B------:R-:W-:Y:S01]  /*10d70*/  ISETP.NE.AND.EX P0, PT, RZ, UR9, PT, P0 ;  /* 0x00000009ff007c0c */ /* 0x000fe2000bf05300 */
[----:B------:R-:W-:Y:S02]  /*10d80*/  USHF.R.U64 UR19, UR18, UR20, UR11 ;  /* 0x0000001412137299 */ /* 0x000fe4000800120b */
[----:B------:R-:W-:Y:S02]  /*10d90*/  USHF.R.U32.HI UR11, URZ, UR20, UR11 ;  /* 0x000000143f0b7299 */ /* 0x000fe4000801160b */
[----:B------:R-:W-:-:S02]  /*10da0*/  UIADD3 UR15, -UR15, URZ, URZ ;  /* 0x0000003f0f0f7290 */ /* 0x000fc4000fffe13f */
[----:B------:R-:W-:Y:S01]  /*10db0*/  USHF.R.U64 UR20, UR19, UR23, UR11 ;  /* 0x0000001713147299 */ /* 0x000fe2000800120b */
[----:B------:R-:W-:Y:S01]  /*10dc0*/  ULDC UR16, c[0x0][0x144] ;  /* 0x0000510000107ab9 */ /* 0x000fe20000000800 */
[----:B------:R-:W-:Y:S01]  /*10dd0*/  ULDC UR6, c[0x0][0x600] ;  /* 0x0001800000067ab9 */ /* 0x000fe20000000800 */
[----:B------:R-:W-:Y:S02]  /*10de0*/  USHF.R.U32.HI UR11, URZ, UR23, UR11 ;  /* 0x000000173f0b7299 */ /* 0x000fe4000801160b */
[----:B------:R-:W-:Y:S02]  /*10df0*/  UIMAD UR23, UR16, UR15, UR4 ;  /* 0x0000000f101772a4 */ /* 0x000fe4000f8e0204 */
[----:B------:R-:W-:Y:S02]  /*10e00*/  UIADD3 UR22, UR6, -0x1, URZ ;  /* 0xffffffff06167890 */ /* 0x000fe4000fffe03f */
[----:B------:R-:W-:Y:S02]  /*10e10*/  ULOP3.LUT UR27, URZ, UR13, URZ, 0x33, !UPT ;  /* 0x0000000d3f1b7292 */ /* 0x000fe4000f8e333f */
        /* <DEDUP_REMOVED lines=18> */
.L_x_550:
[----:B------:R-:W-:Y:S01]  /*10f40*/  UISETP.NE.AND UP0, UPT, UR46, URZ, UPT ;  /* 0x0000003f2e00728c */ /* 0x000fe2000bf05270 */
[----:B------:R-:W-:Y:S01]  /*10f50*/  IMAD.MOV.U32 R0, RZ, RZ, 0x1 ;  /* 0x00000001ff007424 */ /* 0x000fe200078e00ff */
[----:B------:R-:W-:Y:S01]  /*10f60*/  USHF.R.U64 UR8, UR4, UR24, UR11 ;  /* 0x0000001804087299 */ /* 0x000fe2000800120b */
[----:B------:R-:W-:Y:S01]  /*10f70*/  IMAD.U32 R9, RZ, RZ, UR5 ;  /* 0x00000005ff097e24 */ /* 0x000fe2000f8e00ff */
[----:B------:R-:W-:Y:S02]  /*10f80*/  ULOP3.LUT UR4, UR19, UR27, URZ, 0xc0, !UPT ;  /* 0x0000001b13047292 */ /* 0x000fe4000f8ec03f */
[----:B------:R-:W-:Y:S02]  /*10f90*/  ULOP3.LUT UR18, UR18, UR22, URZ, 0xc0, !UPT ;  /* 0x0000001612127292 */ /* 0x000fe4000f8ec03f */
[----:B------:R-:W-:-:S03]  /*10fa0*/  UIMAD UR4, UR26, UR8, UR4 ;  /* 0x000000081a0472a4 */ /* 0x000fc6000f8e0204 */
[----:B------:R-:W-:Y:S02]  /*10fb0*/  @UP0 UIMAD UR23, UR28, UR21, UR7 ;  /* 0x000000151c1702a4 */ /* 0x000fe4000f8e0207 */
[----:B------:R-:W-:-:S03]  /*10fc0*/  UIADD3 UR7, -UR8, URZ, URZ ;  /* 0x0000003f08077290 */ /* 0x000fc6000fffe13f */
[----:B------:R-:W-:Y:S01]  /*10fd0*/  ULDC UR8, c[0x0][0x610] ;  /* 0x0001840000087ab9 */ /* 0x000fe20000000800 */
[----:B------:R-:W-:Y:S02]  /*10fe0*/  UIMAD UR7, UR7, UR25, UR20 ;  /* 0x00000019070772a4 */ /* 0x000fe4000f8e0214 */
[----:B------:R-:W-:Y:S02]  /*10ff0*/  UIMAD UR4, UR4, UR8, UR23 ;  /* 0x00000008040472a4 */ /* 0x000fe4000f8e0217 */
[----:B------:R-:W-:-:S04]  /*11000*/  UIMAD UR7, UR7, UR6, UR18 ;  /* 0x00000006070772a4 */ /* 0x000fc8000f8e0212 */
[----:B------:R-:W-:Y:S02]  /*11010*/  USEL UR6, UR7, UR4, !UP0 ;  /* 0x0000000407067287 */ /* 0x000fe4000c000000 */
[----:B------:R-:W-:-:S04]  /*11020*/  USEL UR4, UR4, UR7, !UP0 ;  /* 0x0000000704047287 */ /* 0x000fc8000c000000 */
[----:B------:R-:W-:Y:S02]  /*11030*/  IMAD.U32 R2, RZ, RZ, UR6 ;  /* 0x00000006ff027e24 */ /* 0x000fe4000f8e00ff */
[----:B------:R-:W-:-:S07]  /*11040*/  IMAD.U32 R3, RZ, RZ, UR4 ;  /* 0x00000004ff037e24 */ /* 0x000fce000f8e00ff */
.L_x_548:
[----:B------:R-:W-:-:S08]  /*11050*/  NOP ;  /* 0x0000000000007918 */ /* 0x000fd00000000000 */
[----:B0-----:R-:W0:-:S00]  /*11060*/  USETMAXREG.DEALLOC.CTAPOOL 0x18 ;  /* 0x00000018000079c8 */ /* 0x001e0000080e0500 */
[----:B------:R-:W-:-:S13]  /*11070*/  ISETP.NE.AND P0, PT, RZ, UR10, PT ;  /* 0x0000000aff007c0c */ /* 0x000fda000bf05270 */
[----:B------:R-:W-:Y:S05]  /*11080*/  @P0 EXIT ;  /* 0x000000000000094d */ /* 0x000fea0003800000 */
[----:B0-----:R-:W-:Y:S01]  /*11090*/  LOP3.LUT P0, RZ, R0, 0xff, RZ, 0xc0, !PT ;  /* 0x000000ff00ff7812 */ /* 0x001fe2000780c0ff */
[----:B------:R-:W-:Y:S02]  /*110a0*/  IMAD.MOV.U32 R0, RZ, RZ, 0x1 ;  /* 0x00000001ff007424 */ /* 0x000fe400078e00ff */
[----:B------:R-:W-:-:S10]  /*110b0*/  IMAD.MOV.U32 R6, RZ, RZ, RZ ;  /* 0x000000ffff067224 */ /* 0x000fd400078e00ff */
[----:B------:R-:W-:Y:S05]  /*110c0*/  @!P0 BRA `(.L_x_551) ;  /* 0x0000000c00608947 */ /* 0x000fea0003800000 */
[----:B------:R-:W0:Y:S01]  /*110d0*/  S2R R4, SR_TID.X ;  /* 0x0000000000047919 */ /* 0x000e220000002100 */
[----:B------:R-:W-:Y:S01]  /*110e0*/  ULDC UR4, c[0x0][0x28c] ;  /* 0x0000a30000047ab9 */ /* 0x000fe20000000800 */
[----:B------:R-:W-:Y:S01]  /*110f0*/  ULDC UR6, c[0x0][0x658] ;  /* 0x0001960000067ab9 */ /* 0x000fe20000000800 */
[----:B------:R-:W-:Y:S01]  /*11100*/  UIADD3 UR10, UR4, 0x1f, URZ ;  /* 0x0000001f040a7890 */ /* 0x000fe2000fffe03f */
[----:B------:R-:W-:Y:S01]  /*11110*/  BSSY B0, `(.L_x_551) ;  /* 0x00000d3000007945 */ /* 0x000fe20003800000 */
[----:B------:R-:W-:Y:S01]  /*11120*/  UMOV UR7, 0xffffffff ;  /* 0xffffffff00077882 */ /* 0x000fe20000000000 */
[----:B------:R-:W-:Y:S01]  /*11130*/  ULDC UR5, c[0x0][0x600] ;  /* 0x0001800000057ab9 */ /* 0x000fe20000000800 */
[----:B------:R-:W-:Y:S01]  /*11140*/  UMOV UR9, 0x1 ;  /* 0x0000000100097882 */ /* 0x000fe20000000000 */
[----:B------:R-:W-:Y:S01]  /*11150*/  USHF.L.U32 UR7, UR7, UR6, URZ ;  /* 0x0000000607077299 */ /* 0x000fe2000800063f */
[----:B------:R-:W-:Y:S01]  /*11160*/  IMAD.MOV.U32 R8, RZ, RZ, 0x1 ;  /* 0x00000001ff087424 */ /* 0x000fe200078e00ff */
[----:B------:R-:W-:Y:S01]  /*11170*/  UIADD3 UR4, UR5, -0x1, URZ ;  /* 0xffffffff05047890 */ /* 0x000fe2000fffe03f */
[----:B------:R-:W-:Y:S01]  /*11180*/  IMAD.MOV.U32 R0, RZ, RZ, 0x1 ;  /* 0x00000001ff007424 */ /* 0x000fe200078e00ff */
[----:B------:R-:W-:Y:S01]  /*11190*/  USHF.R.S32.HI UR11, URZ, 0x1f, UR10 ;  /* 0x0000001f3f0b7899 */ /* 0x000fe2000801140a */
[----:B------:R-:W-:Y:S01]  /*111a0*/  IMAD.MOV.U32 R6, RZ, RZ, RZ ;  /* 0x000000ffff067224 */ /* 0x000fe200078e00ff */
[----:B------:R-:W-:Y:S01]  /*111b0*/  ULDC UR8, c[0x0][0xc] ;  /* 0x0000030000087ab9 */ /* 0x000fe20000000800 */
[----:B------:R-:W-:-:S02]  /*111c0*/  USHF.L.U32 UR5, UR9, UR6, URZ ;  /* 0x0000000609057299 */ /* 0x000fc4000800063f */
[----:B------:R-:W-:Y:S01]  /*111d0*/  ULEA.HI UR11, UR11, UR10, URZ, 0x5 ;  /* 0x0000000a0b0b7291 */ /* 0x000fe2000f8f283f */
[----:B------:R-:W-:Y:S01]  /*111e0*/  ULDC UR9, c[0x0][0x10] ;  /* 0x0000040000097ab9 */ /* 0x000fe20000000800 */
[----:B------:R-:W-:Y:S02]  /*111f0*/  ULOP3.LUT UR6, URZ, UR7, URZ, 0x33, !UPT ;  /* 0x000000073f067292 */ /* 0x000fe4000f8e333f */
[----:B------:R-:W-:Y:S01]  /*11200*/  UIMAD.WIDE.U32 UR8, UR8, UR9, URZ ;  /* 0x00000009080872a5 */ /* 0x000fe2000f8e003f */
[----:B------:R-:W-:Y:S01]  /*11210*/  ULDC UR7, c[0x0][0x14] ;  /* 0x0000050000077ab9 */ /* 0x000fe20000000800 */
[----:B------:R-:W-:Y:S02]  /*11220*/  USHF.R.S32.HI UR18, URZ, 0x5, UR11 ;  /* 0x000000053f127899 */ /* 0x000fe4000801140b */
[----:B------:R-:W-:Y:S02]  /*11230*/  UIMAD.WIDE.U32 UR20, UR8, UR7, URZ ;  /* 0x00000007081472a5 */ /* 0x000fe4000f8e003f */
[----:B------:R-:W-:-:S02]  /*11240*/  UIMAD UR13, UR9, UR7, URZ ;  /* 0x00000007090d72a4 */ /* 0x000fc4000f8e023f */
[----:B------:R-:W-:Y:S01]  /*11250*/  ULOP3.LUT UR24, UR40, 0x2, URZ, 0xfc, !UPT ;  /* 0x0000000228187892 */ /* 0x000fe2000f8efc3f */
[C---:B0-----:R-:W-:Y:S01]  /*11260*/  LOP3.LUT P2, RZ, R4.reuse, 0x7f, RZ, 0xc0, !PT ;  /* 0x0000007f04ff7812 */ /* 0x041fe2000784c0ff */
[----:B------:R-:W-:Y:S01]  /*11270*/  UIADD3 UR13, UR21, UR13, URZ ;  /* 0x0000000d150d7290 */ /* 0x000fe2000fffe03f */
[----:B------:R-:W-:Y:S01]  /*11280*/  LOP3.LUT P0, RZ, R4, 0x1f, RZ, 0xc0, !PT ;  /* 0x0000001f04ff7812 */ /* 0x000fe2000780c0ff */
[----:B------:R-:W-:Y:S01]  /*11290*/  UIADD3 UR25, UR18, 0x1, URZ ;  /* 0x0000000112197890 */ /* 0x000fe2000fffe03f */
[----:B------:R-:W-:Y:S02]  /*112a0*/  ULDC.64 UR22, c[0x0][0x198] ;  /* 0x0000660000167ab9 */ /* 0x000fe40000000a00 */
[----:B------:R-:W-:-:S13]  /*112b0*/  PLOP3.LUT P0, PT, P0, P2, PT, 0x8a, 0x0 ;  /* 0x000000000000781c */ /* 0x000fda0000705172 */
.L_x_563:
[----:B------:R-:W-:-:S03]  /*112c0*/  UMOV UR7, 0xffffffff ;  /* 0xffffffff00077882 */ /* 0x000fc60000000000 */
[----:B------:R-:W-:Y:S05]  /*112d0*/  BRA.DIV UR7, `(.L_x_552) ;  /* 0x0000001607307947 */ /* 0x000fea000b800000 */
[----:B------:R-:W-:-:S13]  /*112e0*/  ELECT P6, URZ, PT ;  /* 0x00000000003f782f */ /* 0x000fda00038c0000 */
.L_x_584:
[----:B------:R-:W0:Y:S01]  /*112f0*/  LDC R4, c[0x0][0x28c] ;  /* 0x0000a300ff047b82 */ /* 0x000e220000000800 */
[----:B------:R-:W-:Y:S01]  /*11300*/  BSSY B1, `(.L_x_553) ;  /* 0x0000035000017945 */ /* 0x000fe20003800000 */
[----:B0-----:R-:W-:-:S13]  /*11310*/  ISETP.LT.OR P6, PT, R4, 0x1, !P6 ;  /* 0x000000010400780c */ /* 0x001fda00077c1670 */
[----:B------:R-:W-:Y:S05]  /*11320*/  @P6 BRA `(.L_x_554) ;  /* 0x0000000000c86947 */ /* 0x000fea0003800000 */
[----:B------:R-:W-:Y:S02]  /*11330*/  IMAD.SHL.U32 R11, R3, 0x100, RZ ;  /* 0x00000100030b7824 */ /* 0x000fe400078e00ff */
[----:B------:R-:W-:Y:S02]  /*11340*/  IMAD.SHL.U32 R2, R2, 0x100, RZ ;  /* 0x0000010002027824 */ /* 0x000fe400078e00ff */
[----:B------:R-:W-:Y:S02]  /*11350*/  IMAD.MOV.U32 R12, RZ, RZ, RZ ;  /* 0x000000ffff0c7224 */ /* 0x000fe400078e00ff */
[----:B------:R-:W-:Y:S02]  /*11360*/  IMAD.U32 R14, RZ, RZ, UR25 ;  /* 0x00000019ff0e7e24 */ /* 0x000fe4000f8e00ff */
[----:B------:R-:W-:Y:S02]  /*11370*/  IMAD.MOV.U32 R3, RZ, RZ, R0 ;  /* 0x000000ffff037224 */ /* 0x000fe400078e0000 */
[----:B------:R-:W-:-:S07]  /*11380*/  IMAD.MOV.U32 R4, RZ, RZ, R6 ;  /* 0x000000ffff047224 */ /* 0x000fce00078e0006 */
.L_x_558:
[----:B------:R-:W0:Y:S01]  /*11390*/  S2R R10, SR_CgaCtaId ;  /* 0x00000000000a7919 */ /* 0x000e220000008800 */
[----:B------:R-:W-:Y:S01]  /*113a0*/  MOV R5, 0x400 ;  /* 0x0000040000057802 */ /* 0x000fe20000000f00 */
[----:B------:R-:W1:Y:S03]  /*113b0*/  @!P2 LDC R7, c[0x0][0x500] ;  /* 0x00014000ff07ab82 */ /* 0x000e660000000800 */
[----:B0-----:R-:W-:Y:S02]  /*113c0*/  LEA R13, R10, R5, 0x18 ;  /* 0x000000050a0d7211 */ /* 0x001fe400078ec0ff */
[----:B------:R-:W-:-:S03]  /*113d0*/  SHF.L.U32 R5, R3, 0x1f, RZ ;  /* 0x0000001f03057819 */ /* 0x000fc600000006ff */
[----:B------:R-:W-:-:S04]  /*113e0*/  IMAD R10, R4, 0x8, R13 ;  /* 0x00000008040a7824 */ /* 0x000fc800078e020d */
[----:B------:R-:W0:Y:S02]  /*113f0*/  SYNCS.PHASECHK.TRANS64.TRYWAIT P1, [R10+URZ+0x70], R5 ;  /* 0x000070050a0075a7 */ /* 0x000e24000802017f */
[----:B01----:R-:W-:Y:S05]  /*11400*/  @!P1 BRA `(.L_x_555) ;  /* 0x0000001400049947 */ /* 0x003fea0003800000 */
.L_x_585:
[----:B------:R-:W-:Y:S01]  /*11410*/  UPRMT UR7, UR24, 0x9910, URZ ;  /* 0x0000991018077896 */ /* 0x000fe2000800003f */
[----:B------:R1:W-:Y:S03]  /*11420*/  @!P2 SYNCS.ARRIVE.TRANS64 RZ, [R10+URZ], R7 ;  /* 0x000000070affa9a7 */ /* 0x0003e6000800003f */
[----:B------:R-:W-:-:S06]  /*11430*/  UISETP.NE.AND UP0, UPT, UR7, 0x2, UPT ;  /* 0x000000020700788c */ /* 0x000fcc000bf05270 */
[----:B------:R-:W-:-:S13]  /*11440*/  PLOP3.LUT P1, PT, PT, PT, UP0, 0x80, 0x0 ;  /* 0x000000000000781c */ /* 0x000fda0003f2f008 */
[----:B-1----:R-:W-:Y:S05]  /*11450*/  @P1 BRA `(.L_x_556) ;  /* 0x0000000000041947 */ /* 0x002fea0003800000 */
[----:B------:R-:W-:Y:S01]  /*11460*/  BPT.TRAP 0x1 ;  /* 0x000000040000795c */ /* 0x000fe20000300000 */
.L_x_556:
[----:B------:R-:W-:Y:S05]  /*11470*/  @P0 BRA `(.L_x_557) ;  /* 0x0000000000040947 */ /* 0x000fea0003800000 */
[----:B------:R-:W-:Y:S01]  /*11480*/  BPT.TRAP 0x1 ;  /* 0x000000040000795c */ /* 0x000fe20000300000 */
.L_x_557:
[----:B------:R-:W-:Y:S01]  /*11490*/  IMAD R13, R4, 0x2000, R13 ;  /* 0x00002000040d7824 */ /* 0x000fe200078e020d */
[----:B------:R-:W-:Y:S01]  /*114a0*/  R2UR UR9, R10 ;  /* 0x000000000a0972ca */ /* 0x000fe200000e0000 */
[----:B------:R-:W-:Y:S01]  /*114b0*/  VIADD R14, R14, 0xffffffff ;  /* 0xffffffff0e0e7836 */ /* 0x000fe20000000000 */
[----:B------:R-:W-:Y:S01]  /*114c0*/  UIADD3 UR14, UP0, UR22, 0xf0, URZ ;  /* 0x000000f0160e7890 */ /* 0x000fe2000ff1e03f */
[----:B------:R-:W-:Y:S01]  /*114d0*/  R2UR UR11, R11 ;  /* 0x000000000b0b72ca */ /* 0x000fe200000e0000 */
[----:B------:R-:W-:Y:S01]  /*114e0*/  UIADD3 UR26, UP1, UR22, 0x1f0, URZ ;  /* 0x000001f0161a7890 */ /* 0x000fe2000ff3e03f */
[----:B------:R-:W-:Y:S01]  /*114f0*/  R2UR UR7, R13 ;  /* 0x000000000d0772ca */ /* 0x000fe200000e0000 */
[----:B------:R-:W-:Y:S01]  /*11500*/  UIADD3.X UR15, URZ, UR23, URZ, UP0, !UPT ;  /* 0x000000173f0f7290 */ /* 0x000fe200087fe43f */
[----:B------:R-:W-:Y:S01]  /*11510*/  R2UR UR10, R12 ;  /* 0x000000000c0a72ca */ /* 0x000fe200000e0000 */
[----:B------:R-:W-:Y:S01]  /*11520*/  VIADD R4, R4, 0x1 ;  /* 0x0000000104047836 */ /* 0x000fe20000000000 */
[----:B------:R-:W-:Y:S01]  /*11530*/  R2UR UR12, R9 ;  /* 0x00000000090c72ca */ /* 0x000fe200000e0000 */
[----:B------:R-:W-:Y:S01]  /*11540*/  UIADD3.X UR27, URZ, UR23, URZ, UP1, !UPT ;  /* 0x000000173f1b7290 */ /* 0x000fe20008ffe43f */
[----:B------:R-:W-:Y:S01]  /*11550*/  R2UR UR19, R2 ;  /* 0x00000000021372ca */ /* 0x000fe200000e0000 */
[----:B------:R-:W-:Y:S01]  /*11560*/  UMOV UR16, 0x0 ;  /* 0x0000000000107882 */ /* 0x000fe20000000000 */
[----:B------:R-:W-:Y:S01]  /*11570*/  ISETP.GT.AND P3, PT, R14, 0x1, PT ;  /* 0x000000010e00780c */ /* 0x000fe20003f64270 */
[----:B------:R-:W-:Y:S01]  /*11580*/  UMOV UR17, 0x10000000 ;  /* 0x1000000000117882 */ /* 0x000fe20000000000 */
[----:B------:R-:W-:Y:S01]  /*11590*/  ISETP.NE.AND P1, PT, R4, 0xe, PT ;  /* 0x0000000e0400780c */ /* 0x000fe20003f25270 */
[----:B------:R-:W-:-:S02]  /*115a0*/  VIADD R12, R12, 0x20 ;  /* 0x000000200c0c7836 */ /* 0x000fc40000000000 */
[----:B------:R-:W-:Y:S01]  /*115b0*/  UIADD3 UR8, UR7, 0x200, URZ ;  /* 0x0000020007087890 */ /* 0x000fe2000fffe03f */
[----:B0-----:R-:W-:Y:S01]  /*115c0*/  SEL R10, RZ, 0x1, P1 ;  /* 0x00000001ff0a7807 */ /* 0x001fe20000800000 */
[----:B------:R-:W-:Y:S01]  /*115d0*/  UIADD3 UR7, UR7, 0x1c200, URZ ;  /* 0x0001c20007077890 */ /* 0x000fe2000fffe03f */
[----:B------:R-:W-:Y:S02]  /*115e0*/  SEL R4, R4, RZ, P1 ;  /* 0x000000ff04047207 */ /* 0x000fe40000800000 */
[----:B------:R-:W-:-:S04]  /*115f0*/  LOP3.LUT R3, R3, R10, RZ, 0x3c, !PT ;  /* 0x0000000a03037212 */ /* 0x000fc800078e3cff */
[----:B------:R0:W-:Y:S02]  /*11600*/  UTMALDG.3D [UR8], [UR14], desc[UR16] ;  /* 0x000010080e0075b4 */ /* 0x0001e40008011000 */
[----:B0-----:R-:W-:Y:S01]  /*11610*/  UMOV UR8, UR7 ;  /* 0x0000000700087c82 */ /* 0x001fe20008000000 */
[----:B------:R-:W-:Y:S02]  /*11620*/  UMOV UR11, UR19 ;  /* 0x00000013000b7c82 */ /* 0x000fe40008000000 */
[----:B------:R0:W-:Y:S02]  /*11630*/  UTMALDG.3D [UR8], [UR26], desc[UR16] ;  /* 0x000010081a0075b4 */ /* 0x0001e40008011000 */
[----:B0-----:R-:W-:Y:S05]  /*11640*/  @P3 BRA `(.L_x_558) ;  /* 0xfffffffc00503947 */ /* 0x001fea000383ffff */
.L_x_554:
[----:B------:R-:W-:Y:S05]  /*11650*/  BSYNC B1 ;  /* 0x0000000000017941 */ /* 0x000fea0003800000 */
.L_x_553:
[----:B------:R-:W2:Y:S01]  /*11660*/  LDL.LU R15, [R1+0x200] ;  /* 0x00020000010f7983 */ /* 0x000ea20000300800 */
[----:B------:R-:W-:Y:S01]  /*11670*/  LOP3.LUT P1, RZ, R8, 0xff, RZ, 0xc0, !PT ;  /* 0x000000ff08ff7812 */ /* 0x000fe2000782c0ff */
[----:B------:R-:W-:Y:S01]  /*11680*/  VIADD R6, R6, UR18 ;  /* 0x0000001206067c36 */ /* 0x000fe20008000000 */
[----:B------:R-:W-:Y:S01]  /*11690*/  ULDC.64 UR8, c[0x0][0x650] ;  /* 0x0001940000087ab9 */ /* 0x000fe20000000a00 */
[----:B------:R-:W3:Y:S01]  /*116a0*/  LDL.LU R13, [R1+0x204] ;  /* 0x00020400010d7983 */ /* 0x000ee20000300800 */
[----:B------:R-:W-:Y:S01]  /*116b0*/  UISETP.GE.U32.AND UP0, UPT, UR18, 0xe, UPT ;  /* 0x0000000e1200788c */ /* 0x000fe2000bf06070 */
[----:B------:R-:W-:Y:S01]  /*116c0*/  BSSY B1, `(.L_x_559) ;  /* 0x0000075000017945 */ /* 0x000fe20003800000 */
[----:B------:R-:W-:Y:S01]  /*116d0*/  IMAD.MOV.U32 R9, RZ, RZ, -0x1 ;  /* 0xffffffffff097424 */ /* 0x000fe200078e00ff */
[----:B------:R-:W-:Y:S02]  /*116e0*/  PRMT R4, RZ, 0x7610, R4 ;  /* 0x00007610ff047816 */ /* 0x000fe40000000004 */
[----:B------:R-:W-:-:S02]  /*116f0*/  PRMT R8, RZ, 0x7610, R8 ;  /* 0x00007610ff087816 */ /* 0x000fc40000000008 */
[----:B------:R-:W-:Y:S02]  /*11700*/  PLOP3.LUT P3, PT, PT, PT, UP0, 0x80, 0x0 ;  /* 0x000000000000781c */ /* 0x000fe40003f6f008 */
[----:B------:R-:W0:Y:S01]  /*11710*/  @P1 S2R R3, SR_CgaCtaId ;  /* 0x0000000000031919 */ /* 0x000e220000008800 */
[----:B------:R-:W-:-:S04]  /*11720*/  @P1 MOV R2, 0x400 ;  /* 0x0000040000021802 */ /* 0x000fc80000000f00 */
[----:B0-----:R-:W-:Y:S01]  /*11730*/  @P1 LEA R2, R3, R2, 0x18 ;  /* 0x0000000203021211 */ /* 0x001fe200078ec0ff */
[----:B------:R-:W-:-:S03]  /*11740*/  IMAD.U32 R3, RZ, RZ, UR18 ;  /* 0x00000012ff037e24 */ /* 0x000fc6000f8e00ff */
[----:B------:R0:W-:Y:S01]  /*11750*/  @P1 SYNCS.ARRIVE.TRANS64.A1T0 RZ, [R2+URZ+0xf8], RZ ;  /* 0x0000f8ff02ff19a7 */ /* 0x0001e2000810003f */
[----:B------:R-:W-:-:S04]  /*11760*/  ISETP.GT.U32.AND P1, PT, R6, 0xd, PT ;  /* 0x0000000d0600780c */ /* 0x000fc80003f24070 */
[----:B------:R-:W-:Y:S02]  /*11770*/  ISETP.LT.U32.AND P1, PT, R3, 0xe, P1 ;  /* 0x0000000e0300780c */ /* 0x000fe40000f21070 */
[----:B0-----:R-:W-:-:S05]  /*11780*/  SHF.R.U32.HI R2, RZ, 0x1, R6 ;  /* 0x00000001ff027819 */ /* 0x001fca0000011606 */
[----:B------:R-:W-:-:S04]  /*11790*/  IMAD.WIDE.U32 R2, R2, -0x6db6db6d, RZ ;  /* 0x9249249302027825 */ /* 0x000fc800078e00ff */
[----:B------:R-:W-:Y:S01]  /*117a0*/  IMAD.MOV.U32 R2, RZ, RZ, -0x1 ;  /* 0xffffffffff027424 */ /* 0x000fe200078e00ff */
[----:B------:R-:W-:Y:S02]  /*117b0*/  SHF.R.U32.HI R5, RZ, 0x2, R3 ;  /* 0x00000002ff057819 */ /* 0x000fe40000011603 */
[----:B------:R-:W-:-:S03]  /*117c0*/  SEL R3, RZ, 0x1, !P1 ;  /* 0x00000001ff037807 */ /* 0x000fc60004800000 */
[----:B------:R-:W-:Y:S01]  /*117d0*/  IMAD R6, R5, -0xe, R6 ;  /* 0xfffffff205067824 */ /* 0x000fe200078e0206 */
[----:B------:R-:W-:Y:S01]  /*117e0*/  LOP3.LUT R0, R0, R3, RZ, 0x3c, !PT ;  /* 0x0000000300007212 */ /* 0x000fe200078e3cff */
[----:B------:R-:W-:-:S03]  /*117f0*/  IMAD.MOV.U32 R3, RZ, RZ, -0x1 ;  /* 0xffffffffff037424 */ /* 0x000fc600078e00ff */
[----:B------:R-:W-:Y:S02]  /*11800*/  @P3 LOP3.LUT R0, R0, 0x1, R5, 0x78, !PT ;  /* 0x0000000100003812 */ /* 0x000fe400078e7805 */
[----:B---3--:R-:W-:-:S04]  /*11810*/  IADD3 R13, P1, R13, UR20, RZ ;  /* 0x000000140d0d7c10 */ /* 0x008fc8000ff3e0ff */
[----:B--2---:R-:W-:Y:S01]  /*11820*/  IADD3.X R15, R15, UR13, RZ, P1, !PT ;  /* 0x0000000d0f0f7c10 */ /* 0x004fe20008ffe4ff */
[----:B------:R0:W-:Y:S01]  /*11830*/  STL [R1+0x204], R13 ;  /* 0x0002040d01007387 */ /* 0x0001e20000100800 */
[----:B------:R-:W-:-:S03]  /*11840*/  ISETP.GE.U32.AND P1, PT, R13, UR8, PT ;  /* 0x000000080d007c0c */ /* 0x000fc6000bf26070 */
[----:B------:R0:W-:Y:S01]  /*11850*/  STL [R1+0x200], R15 ;  /* 0x0002000f01007387 */ /* 0x0001e20000100800 */
[----:B------:R-:W-:-:S13]  /*11860*/  ISETP.GE.U32.AND.EX P1, PT, R15, UR9, PT, P1 ;  /* 0x000000090f007c0c */ /* 0x000fda000bf26110 */
[----:B0-----:R-:W-:Y:S05]  /*11870*/  @P1 BRA `(.L_x_560) ;  /* 0x0000000400641947 */ /* 0x001fea0003800000 */
[----:B------:R-:W0:Y:S01]  /*11880*/  S2R R7, SR_CTAID.X ;  /* 0x0000000000077919 */ /* 0x000e220000002500 */
[----:B------:R-:W-:Y:S01]  /*11890*/  ULDC UR7, c[0x0][0x150] ;  /* 0x0000540000077ab9 */ /* 0x000fe20000000800 */
[----:B------:R-:W1:Y:S01]  /*118a0*/  LDC R4, c[0x0][0x144] ;  /* 0x00005100ff047b82 */ /* 0x000e620000000800 */
[----:B------:R-:W-:Y:S01]  /*118b0*/  UISETP.NE.AND UP0, UPT, UR46, URZ, UPT ;  /* 0x0000003f2e00728c */ /* 0x000fe2000bf05270 */
[----:B------:R-:W2:Y:S01]  /*118c0*/  S2R R5, SR_CTAID.Y ;  /* 0x0000000000057919 */ /* 0x000ea20000002600 */
[----:B------:R-:W-:Y:S01]  /*118d0*/  ULDC.64 UR8, c[0x0][0x628] ;  /* 0x00018a0000087ab9 */ /* 0x000fe20000000a00 */
[----:B------:R-:W-:-:S03]  /*118e0*/  ULDC UR10, c[0x0][0x630] ;  /* 0x00018c00000a7ab9 */ /* 0x000fc60000000800 */
[----:B------:R-:W-:Y:S01]  /*118f0*/  PLOP3.LUT P1, PT, PT, PT, UP0, 0x80, 0x0 ;  /* 0x000000000000781c */ /* 0x000fe20003f2f008 */
[----:B------:R-:W3:Y:S01]  /*11900*/  LDC R10, c[0x0][0x148] ;  /* 0x00005200ff0a7b82 */ /* 0x000ee20000000800 */
[----:B0-----:R-:W-:Y:S02]  /*11910*/  I2FP.F32.U32 R2, R7 ;  /* 0x0000000700027245 */ /* 0x001fe40000201000 */
[----:B--2---:R-:W-:-:S03]  /*11920*/  I2FP.F32.U32 R3, R5 ;  /* 0x0000000500037245 */ /* 0x004fc60000201000 */
[----:B------:R-:W-:Y:S01]  /*11930*/  FMUL R2, R2, UR7 ;  /* 0x0000000702027c20 */ /* 0x000fe20008400000 */
[----:B------:R-:W-:Y:S02]  /*11940*/  ULDC UR7, c[0x0][0x154] ;  /* 0x0000550000077ab9 */ /* 0x000fe40000000800 */
[----:B------:R-:W-:-:S03]  /*11950*/  FMUL R9, R3, UR7 ;  /* 0x0000000703097c20 */ /* 0x000fc60008400000 */
[----:B------:R-:W0:Y:S08]  /*11960*/  F2I.U32.TRUNC.NTZ R2, R2 ;  /* 0x0000000200027305 */ /* 0x000e30000020f000 */
[----:B------:R-:W2:Y:S01]  /*11970*/  F2I.U32.TRUNC.NTZ R9, R9 ;  /* 0x0000000900097305 */ /* 0x000ea2000020f000 */
[----:B0-----:R-:W-:Y:S02]  /*11980*/  IMAD.MOV R3, RZ, RZ, -R2 ;  /* 0x000000ffff037224 */ /* 0x001fe400078e0a02 */
[----:B------:R-:W-:-:S02]  /*11990*/  IMAD.MOV.U32 R2, RZ, RZ, R13 ;  /* 0x000000ffff027224 */ /* 0x000fc400078e000d */
[----:B-1----:R-:W-:Y:S02]  /*119a0*/  IMAD R7, R4, R3, R7 ;  /* 0x0000000304077224 */ /* 0x002fe400078e0207 */
[----:B--2---:R-:W-:-:S04]  /*119b0*/  IMAD.MOV R3, RZ, RZ, -R9 ;  /* 0x000000ffff037224 */ /* 0x004fc800078e0a09 */
[----:B---3--:R-:W-:Y:S01]  /*119c0*/  @P1 IMAD R7, R10, R3, R5 ;  /* 0x000000030a071224 */ /* 0x008fe200078e0205 */
[----:B------:R-:W-:Y:S01]  /*119d0*/  ISETP.NE.U32.AND P1, PT, RZ, UR8, PT ;  /* 0x00000008ff007c0c */ /* 0x000fe2000bf25070 */
[----:B------:R-:W-:-:S03]  /*119e0*/  IMAD.MOV.U32 R3, RZ, RZ, R15 ;  /* 0x000000ffff037224 */ /* 0x000fc600078e000f */
[----:B------:R-:W-:-:S13]  /*119f0*/  ISETP.NE.AND.EX P1, PT, RZ, UR9, PT, P1 ;  /* 0x00000009ff007c0c */ /* 0x000fda000bf25310 */
[----:B------:R-:W-:Y:S05]  /*11a00*/  @!P1 BRA `(.L_x_561) ;  /* 0x0000000000289947 */ /* 0x000fea0003800000 */
[----:B------:R-:W-:Y:S02]  /*11a10*/  ULDC UR7, c[0x0][0x634] ;  /* 0x00018d0000077ab9 */ /* 0x000fe40000000800 */
[----:B------:R-:W-:-:S05]  /*11a20*/  IADD3 R3, P1, R13, UR7, RZ ;  /* 0x000000070d037c10 */ /* 0x000fca000ff3e0ff */
[----:B------:R-:W-:-:S04]  /*11a30*/  IMAD.X R9, RZ, RZ, R15, P1 ;  /* 0x000000ffff097224 */ /* 0x000fc800008e060f */
[----:B------:R-:W-:-:S04]  /*11a40*/  IMAD.WIDE.U32 R4, R9, UR8, RZ ;  /* 0x0000000809047c25 */ /* 0x000fc8000f8e00ff */
[----:B------:R-:W-:-:S04]  /*11a50*/  IMAD.WIDE.U32 R4, P1, R3, UR9, R4 ;  /* 0x0000000903047c25 */ /* 0x000fc8000f820004 */
[----:B------:R-:W-:-:S04]  /*11a60*/  IMAD.WIDE.U32 R2, R3, UR8, RZ ;  /* 0x0000000803027c25 */ /* 0x000fc8000f8e00ff */
[----:B------:R-:W-:Y:S01]  /*11a70*/  IMAD.MOV.U32 R2, RZ, RZ, R5 ;  /* 0x000000ffff027224 */ /* 0x000fe200078e0005 */
[----:B------:R-:W-:Y:S01]  /*11a80*/  IADD3 RZ, P3, R3, R4, RZ ;  /* 0x0000000403ff7210 */ /* 0x000fe20007f7e0ff */
[----:B------:R-:W-:-:S04]  /*11a90*/  IMAD.X R3, RZ, RZ, RZ, P1 ;  /* 0x000000ffff037224 */ /* 0x000fc800008e06ff */
[----:B------:R-:W-:-:S08]  /*11aa0*/  IMAD.WIDE.U32.X R2, R9, UR9, R2, P3 ;  /* 0x0000000909027c25 */ /* 0x000fd000098e0402 */
.L_x_561:
[--C-:B------:R-:W-:Y:S01]  /*11ab0*/  SHF.R.U64 R9, R2, UR10, R3.reuse ;  /* 0x0000000a02097c19 */ /* 0x100fe20008001203 */
[----:B------:R-:W-:Y:S01]  /*11ac0*/  ULDC.64 UR8, c[0x0][0x620] ;  /* 0x0001880000087ab9 */ /* 0x000fe20000000a00 */
[----:B------:R-:W-:Y:S01]  /*11ad0*/  SHF.R.U32.HI R2, RZ, UR10, R3 ;  /* 0x0000000aff027c19 */ /* 0x000fe20008011603 */
[----:B------:R-:W-:Y:S01]  /*11ae0*/  IMAD.MOV.U32 R3, RZ, RZ, R15 ;  /* 0x000000ffff037224 */ /* 0x000fe200078e000f */
[----:B------:R-:W-:Y:S01]  /*11af0*/  IADD3 R11, P1, RZ, -R9, RZ ;  /* 0x80000009ff0b7210 */ /* 0x000fe20007f3e0ff */
[----:B------:R-:W-:-:S04]  /*11b00*/  ULDC UR7, c[0x0][0x618] ;  /* 0x0001860000077ab9 */ /* 0x000fc80000000800 */
[----:B------:R-:W-:-:S04]  /*11b10*/  IMAD.X R2, RZ, RZ, ~R2, P1 ;  /* 0x000000ffff027224 */ /* 0x000fc800008e0e02 */
[----:B------:R-:W-:-:S04]  /*11b20*/  IMAD R2, R2, UR8, RZ ;  /* 0x0000000802027c24 */ /* 0x000fc8000f8e02ff */
[----:B------:R-:W-:Y:S02]  /*11b30*/  IMAD R5, R11, UR9, R2 ;  /* 0x000000090b057c24 */ /* 0x000fe4000f8e0202 */
[----:B------:R-:W-:-:S04]  /*11b40*/  IMAD.MOV.U32 R2, RZ, RZ, R13 ;  /* 0x000000ffff027224 */ /* 0x000fc800078e000d */
[----:B------:R-:W-:Y:S01]  /*11b50*/  IMAD.WIDE.U32 R2, R11, UR8, R2 ;  /* 0x000000080b027c25 */ /* 0x000fe2000f8e0002 */
[----:B------:R-:W-:Y:S02]  /*11b60*/  ULDC.64 UR8, c[0x0][0x640] ;  /* 0x0001900000087ab9 */ /* 0x000fe40000000a00 */
[----:B------:R-:W-:Y:S01]  /*11b70*/  ISETP.NE.U32.AND P1, PT, RZ, UR8, PT ;  /* 0x00000008ff007c0c */ /* 0x000fe2000bf25070 */
[----:B------:R-:W-:-:S03]  /*11b80*/  IMAD.IADD R3, R3, 0x1, R5 ;  /* 0x0000000103037824 */ /* 0x000fc600078e0205 */
[----:B------:R-:W-:Y:S02]  /*11b90*/  ISETP.NE.AND.EX P1, PT, RZ, UR9, PT, P1 ;  /* 0x00000009ff007c0c */ /* 0x000fe4000bf25310 */
[--C-:B------:R-:W-:Y:S02]  /*11ba0*/  SHF.R.U64 R10, R2, UR7, R3.reuse ;  /* 0x00000007020a7c19 */ /* 0x100fe40008001203 */
[----:B------:R-:W-:Y:S01]  /*11bb0*/  SHF.R.U32.HI R3, RZ, UR7, R3 ;  /* 0x00000007ff037c19 */ /* 0x000fe20008011603 */
[----:B------:R-:W-:-:S03]  /*11bc0*/  ULDC UR7, c[0x0][0x608] ;  /* 0x0001820000077ab9 */ /* 0x000fc60000000800 */
[--C-:B------:R-:W-:Y:S02]  /*11bd0*/  SHF.R.U64 R12, R10, UR7, R3.reuse ;  /* 0x000000070a0c7c19 */ /* 0x100fe40008001203 */
[----:B------:R-:W-:Y:S01]  /*11be0*/  SHF.R.U32.HI R3, RZ, UR7, R3 ;  /* 0x00000007ff037c19 */ /* 0x000fe20008011603 */
[----:B------:R-:W-:-:S03]  /*11bf0*/  ULDC UR7, c[0x0][0x658] ;  /* 0x0001960000077ab9 */ /* 0x000fc60000000800 */
[--C-:B------:R-:W-:Y:S02]  /*11c00*/  SHF.R.U64 R11, R12, UR7, R3.reuse ;  /* 0x000000070c0b7c19 */ /* 0x100fe40008001203 */
[----:B------:R-:W-:-:S03]  /*11c10*/  SHF.R.U32.HI R13, RZ, UR7, R3 ;  /* 0x00000007ff0d7c19 */ /* 0x000fc60008011603 */
[----:B------:R-:W-:Y:S02]  /*11c20*/  IMAD.MOV.U32 R2, RZ, RZ, R11 ;  /* 0x000000ffff027224 */ /* 0x000fe400078e000b */
[----:B------:R-:W-:Y:S01]  /*11c30*/  IMAD.MOV.U32 R3, RZ, RZ, R13 ;  /* 0x000000ffff037224 */ /* 0x000fe200078e000d */
[----:B------:R-:W-:Y:S06]  /*11c40*/  @!P1 BRA `(.L_x_562) ;  /* 0x0000000000289947 */ /* 0x000fec0003800000 */
        /* <DEDUP_REMOVED lines=10> */
.L_x_562:
[----:B------:R-:W-:Y:S01]  /*11cf0*/  ULDC UR7, c[0x0][0x648] ;  /* 0x0001920000077ab9 */ /* 0x000fe20000000800 */
[----:B------:R-:W-:Y:S01]  /*11d00*/  LOP3.LUT R12, R12, UR6, RZ, 0xc0, !PT ;  /* 0x000000060c0c7c12 */ /* 0x000fe2000f8ec0ff */
[----:B------:R-:W-:Y:S01]  /*11d10*/  UISETP.NE.AND UP0, UPT, UR46, URZ, UPT ;  /* 0x0000003f2e00728c */ /* 0x000fe2000bf05270 */
[----:B------:R-:W-:Y:S01]  /*11d20*/  SHF.R.U64 R3, R2, UR7, R3 ;  /* 0x0000000702037c19 */ /* 0x000fe20008001203 */
[----:B------:R-:W-:Y:S01]  /*11d30*/  ULDC UR7, c[0x0][0x638] ;  /* 0x00018e0000077ab9 */ /* 0x000fe20000000800 */
[----:B------:R-:W-:-:S03]  /*11d40*/  LOP3.LUT R4, R10, UR4, RZ, 0xc0, !PT ;  /* 0x000000040a047c12 */ /* 0x000fc6000f8ec0ff */
[----:B------:R-:W-:Y:S01]  /*11d50*/  IMAD.MOV R2, RZ, RZ, -R3 ;  /* 0x000000ffff027224 */ /* 0x000fe200078e0a03 */
[----:B------:R-:W-:Y:S01]  /*11d60*/  PLOP3.LUT P1, PT, PT, PT, UP0, 0x40, 0x0 ;  /* 0x000000000000781c */ /* 0x000fe20003f2e808 */
[----:B------:R-:W-:Y:S01]  /*11d70*/  IMAD R12, R3, UR5, R12 ;  /* 0x00000005030c7c24 */ /* 0x000fe2000f8e020c */
[----:B------:R-:W-:Y:S01]  /*11d80*/  PLOP3.LUT P3, PT, PT, PT, UP0, 0x40, 0x0 ;  /* 0x000000000000781c */ /* 0x000fe20003f6e808 */
[----:B------:R-:W-:Y:S01]  /*11d90*/  IMAD R11, R2, UR7, R11 ;  /* 0x00000007020b7c24 */ /* 0x000fe2000f8e020b */
[----:B------:R-:W-:Y:S02]  /*11da0*/  ULDC UR7, c[0x0][0x610] ;  /* 0x0001840000077ab9 */ /* 0x000fe40000000800 */
[----:B------:R-:W-:Y:S01]  /*11db0*/  IMAD R7, R12, UR7, R7 ;  /* 0x000000070c077c24 */ /* 0x000fe2000f8e0207 */
[----:B------:R-:W-:Y:S02]  /*11dc0*/  ULDC UR7, c[0x0][0x600] ;  /* 0x0001800000077ab9 */ /* 0x000fe40000000800 */
[----:B------:R-:W-:-:S05]  /*11dd0*/  IMAD R4, R11, UR7, R4 ;  /* 0x000000070b047c24 */ /* 0x000fca000f8e0204 */
[----:B------:R-:W-:Y:S02]  /*11de0*/  SEL R2, R4, R7, P1 ;  /* 0x0000000704027207 */ /* 0x000fe40000800000 */
[----:B------:R-:W-:Y:S01]  /*11df0*/  SEL R3, R7, R4, P3 ;  /* 0x0000000407037207 */ /* 0x000fe20001800000 */
[----:B------:R-:W-:-:S07]  /*11e00*/  IMAD.MOV.U32 R4, RZ, RZ, 0x1 ;  /* 0x00000001ff047424 */ /* 0x000fce00078e00ff */
.L_x_560:
[----:B------:R-:W-:Y:S05]  /*11e10*/  BSYNC B1 ;  /* 0x0000000000017941 */ /* 0x000fea0003800000 */
.L_x_559:
[----:B------:R-:W-:-:S13]  /*11e20*/  LOP3.LUT P1, RZ, R4, 0xff, RZ, 0xc0, !PT ;  /* 0x000000ff04ff7812 */ /* 0x000fda000782c0ff */
[----:B------:R-:W-:Y:S05]  /*11e30*/  @P1 BRA `(.L_x_563) ;  /* 0xfffffff400201947 */ /* 0x000fea000383ffff */
[----:B------:R-:W-:Y:S05]  /*11e40*/  BSYNC B0 ;  /* 0x0000000000007941 */ /* 0x000fea0003800000 */
.L_x_551:
[----:B------:R-:W-:-:S03]  /*11e50*/  UMOV UR7, 0xffffffff ;  /* 0xffffffff00077882 */ /* 0x000fc60000000000 */
[----:B------:R-:W-:Y:S05]  /*11e60*/  BRA.DIV UR7, `(.L_x_564) ;  /* 0x0000000a07807947 */ /* 0x000fea000b800000 */
[----:B------:R-:W-:-:S13]  /*11e70*/  ELECT P6, URZ, PT ;  /* 0x00000000003f782f */ /* 0x000fda00038c0000 */
.L_x_588:
[----:B------:R-:W-:Y:S04]  /*11e80*/  BSSY B0, `(.L_x_565) ;  /* 0x0000086000007945 */ /* 0x000fe80003800000 */
[----:B------:R-:W-:Y:S05]  /*11e90*/  @!P6 BRA `(.L_x_566) ;  /* 0x000000080010e947 */ /* 0x000fea0003800000 */
[----:B------:R-:W-:-:S04]  /*11ea0*/  ULOP3.LUT UR7, UR40, 0x2, URZ, 0xfc, !UPT ;  /* 0x0000000228077892 */ /* 0x000fc8000f8efc3f */
[----:B------:R-:W-:-:S06]  /*11eb0*/  UISETP.NE.AND UP0, UPT, UR7, 0x3, UPT ;  /* 0x000000030700788c */ /* 0x000fcc000bf05270 */
[----:B------:R-:W-:-:S13]  /*11ec0*/  PLOP3.LUT P0, PT, PT, PT, UP0, 0x80, 0x0 ;  /* 0x000000000000781c */ /* 0x000fda0003f0f008 */
[----:B------:R-:W-:Y:S05]  /*11ed0*/  @!P0 BRA `(.L_x_567) ;  /* 0x0000000000048947 */ /* 0x000fea0003800000 */
[----:B------:R-:W-:Y:S01]  /*11ee0*/  BPT.TRAP 0x1 ;  /* 0x000000040000795c */ /* 0x000fe20000300000 */
.L_x_567:
[----:B------:R-:W0:Y:S01]  /*11ef0*/  S2R R3, SR_CgaCtaId ;  /* 0x0000000000037919 */ /* 0x000e220000008800 */
[----:B------:R-:W-:-:S04]  /*11f00*/  MOV R2, 0x400 ;  /* 0x0000040000027802 */ /* 0x000fc80000000f00 */
[----:B0-----:R-:W-:Y:S02]  /*11f10*/  LEA R3, R3, R2, 0x18 ;  /* 0x0000000203037211 */ /* 0x001fe400078ec0ff */
[----:B------:R-:W-:-:S03]  /*11f20*/  SHF.L.U32 R2, R0, 0x1f, RZ ;  /* 0x0000001f00027819 */ /* 0x000fc600000006ff */
[----:B------:R-:W-:-:S04]  /*11f30*/  VIADD R3, R3, 0x70 ;  /* 0x0000007003037836 */ /* 0x000fc80000000000 */
[----:B------:R-:W-:-:S04]  /*11f40*/  IMAD R5, R6, 0x8, R3 ;  /* 0x0000000806057824 */ /* 0x000fc800078e0203 */
[----:B------:R-:W0:Y:S02]  /*11f50*/  SYNCS.PHASECHK.TRANS64.TRYWAIT P0, [R5+URZ], R2 ;  /* 0x00000002050075a7 */ /* 0x000e24000800017f */
[----:B0-----:R-:W-:Y:S05]  /*11f60*/  @!P0 BRA `(.L_x_568) ;  /* 0x0000000800608947 */ /* 0x001fea0003800000 */
.L_x_589:
[----:B------:R-:W-:-:S05]  /*11f70*/  VIADD R6, R6, 0x1 ;  /* 0x0000000106067836 */ /* 0x000fca0000000000 */
[----:B------:R-:W-:-:S04]  /*11f80*/  ISETP.NE.AND P0, PT, R6, 0xe, PT ;  /* 0x0000000e0600780c */ /* 0x000fc80003f05270 */
[----:B0-----:R-:W-:Y:S02]  /*11f90*/  SEL R5, RZ, 0x1, P0 ;  /* 0x00000001ff057807 */ /* 0x001fe40000000000 */
[----:B------:R-:W-:Y:S02]  /*11fa0*/  SEL R6, R6, RZ, P0 ;  /* 0x000000ff06067207 */ /* 0x000fe40000000000 */
[----:B------:R-:W-:-:S03]  /*11fb0*/  LOP3.LUT R5, R0, R5, RZ, 0x3c, !PT ;  /* 0x0000000500057212 */ /* 0x000fc600078e3cff */
[----:B------:R-:W-:Y:S01]  /*11fc0*/  IMAD R7, R6, 0x8, R3 ;  /* 0x0000000806077824 */ /* 0x000fe200078e0203 */
[----:B------:R-:W-:-:S04]  /*11fd0*/  SHF.L.U32 R0, R5, 0x1f, RZ ;  /* 0x0000001f05007819 */ /* 0x000fc800000006ff */
[----:B------:R-:W0:Y:S02]  /*11fe0*/  SYNCS.PHASECHK.TRANS64.TRYWAIT P0, [R7+URZ], R0 ;  /* 0x00000000070075a7 */ /* 0x000e24000800017f */
[----:B0-----:R-:W-:Y:S05]  /*11ff0*/  @!P0 BRA `(.L_x_569) ;  /* 0x0000000800508947 */ /* 0x001fea0003800000 */
.L_x_590:
[----:B0-----:R-:W-:-:S05]  /*12000*/  VIADD R0, R6, 0x1 ;  /* 0x0000000106007836 */ /* 0x001fca0000000000 */
[----:B------:R-:W-:-:S04]  /*12010*/  ISETP.NE.AND P0, PT, R0, 0xe, PT ;  /* 0x0000000e0000780c */ /* 0x000fc80003f05270 */
[----:B------:R-:W-:Y:S02]  /*12020*/  SEL R2, RZ, 0x1, P0 ;  /* 0x00000001ff027807 */ /* 0x000fe40000000000 */
[----:B------:R-:W-:Y:S02]  /*12030*/  SEL R4, R0, RZ, P0 ;  /* 0x000000ff00047207 */ /* 0x000fe40000000000 */
[----:B------:R-:W-:-:S03]  /*12040*/  LOP3.LUT R5, R5, R2, RZ, 0x3c, !PT ;  /* 0x0000000205057212 */ /* 0x000fc600078e3cff */
[----:B------:R-:W-:Y:S01]  /*12050*/  IMAD R7, R4, 0x8, R3 ;  /* 0x0000000804077824 */ /* 0x000fe200078e0203 */
[----:B------:R-:W-:-:S04]  /*12060*/  SHF.L.U32 R0, R5, 0x1f, RZ ;  /* 0x0000001f05007819 */ /* 0x000fc800000006ff */
[----:B------:R-:W0:Y:S02]  /*12070*/  SYNCS.PHASECHK.TRANS64.TRYWAIT P0, [R7+URZ], R0 ;  /* 0x00000000070075a7 */ /* 0x000e24000800017f */
[----:B0-----:R-:W-:Y:S05]  /*12080*/  @!P0 BRA `(.L_x_570) ;  /* 0x0000000800408947 */ /* 0x001fea0003800000 */
.L_x_591:
        /* <DEDUP_REMOVED lines=9> */
.L_x_592:
        /* <DEDUP_REMOVED lines=9> */
.L_x_593:
        /* <DEDUP_REMOVED lines=9> */
.L_x_594:
        /* <DEDUP_REMOVED lines=9> */
.L_x_595:
        /* <DEDUP_REMOVED lines=9> */
.L_x_596:
        /* <DEDUP_REMOVED lines=9> */
.L_x_597:
        /* <DEDUP_REMOVED lines=9> */
.L_x_598:
        /* <DEDUP_REMOVED lines=9> */
.L_x_599:
        /* <DEDUP_REMOVED lines=9> */
.L_x_600:
        /* <DEDUP_REMOVED lines=9> */
.L_x_601:
[----:B0-----:R-:W-:-:S05]  /*12630*/  VIADD R0, R4, 0x1 ;  /* 0x0000000104007836 */ /* 0x001fca0000000000 */
[----:B------:R-:W-:-:S04]  /*12640*/  ISETP.NE.AND P0, PT, R0, 0xe, PT ;  /* 0x0000000e0000780c */ /* 0x000fc80003f05270 */
[----:B------:R-:W-:Y:S02]  /*12650*/  SEL R2, RZ, 0x1, P0 ;  /* 0x00000001ff027807 */ /* 0x000fe40000000000 */
[----:B------:R-:W-:Y:S02]  /*12660*/  SEL R0, R0, RZ, P0 ;  /* 0x000000ff00007207 */ /* 0x000fe40000000000 */
[----:B------:R-:W-:-:S03]  /*12670*/  LOP3.LUT R2, R5, R2, RZ, 0x3c, !PT ;  /* 0x0000000205027212 */ /* 0x000fc600078e3cff */
[----:B------:R-:W-:Y:S01]  /*12680*/  IMAD R3, R0, 0x8, R3 ;  /* 0x0000000800037824 */ /* 0x000fe200078e0203 */
[----:B------:R-:W-:-:S07]  /*12690*/  SHF.L.U32 R0, R2, 0x1f, RZ ;  /* 0x0000001f02007819 */ /* 0x000fce00000006ff */
.L_x_581:
[----:B0-----:R0:W1:Y:S02]  /*126a0*/  SYNCS.PHASECHK.TRANS64.TRYWAIT P0, [R3+URZ], R0 ;  /* 0x00000000030075a7 */ /* 0x001064000800017f */
[----:B-1----:R-:W-:Y:S05]  /*126b0*/  @!P0 NANOSLEEP.SYNCS 0x989680 ;  /* 0x009896800000895d */ /* 0x002fea0003900000 */
[----:B------:R-:W1:Y:S02]  /*126c0*/  @!P0 SYNCS.PHASECHK.TRANS64 P0, [R3+URZ], R0 ;  /* 0x00000000030085a7 */ /* 0x000e64000800007f */
[----:B-1----:R-:W-:Y:S05]  /*126d0*/  @!P0 BRA `(.L_x_581) ;  /* 0xfffffffc00f08947 */ /* 0x002fea000383ffff */
.L_x_566:
[----:B------:R-:W-:Y:S05]  /*126e0*/  BSYNC B0 ;  /* 0x0000000000007941 */ /* 0x000fea0003800000 */
.L_x_565:
[----:B------:R-:W-:Y:S05]  /*126f0*/  EXIT ;  /* 0x000000000000794d */ /* 0x000fea0003800000 */
.L_x_18:
[----:B-1----:R1:W3:Y:S02]  /*12700*/  SYNCS.PHASECHK.TRANS64.TRYWAIT P1, [R3+URZ], R2 ;  /* 0x00000002030075a7 */ /* 0x0022e4000802017f */
[----:B---3--:R-:W-:Y:S05]  /*12710*/  @!P1 NANOSLEEP.SYNCS 0x989680 ;  /* 0x009896800000995d */ /* 0x008fea0003900000 */
[----:B------:R-:W3:Y:S02]  /*12720*/  @!P1 SYNCS.PHASECHK.TRANS64 P1, [R3+URZ], R2 ;  /* 0x00000002030095a7 */ /* 0x000ee4000802007f */
[----:B---3--:R-:W-:Y:S05]  /*12730*/  @!P1 BRA `(.L_x_18) ;  /* 0xfffffffc00f09947 */ /* 0x008fea000383ffff */
[----:B------:R-:W-:Y:S05]  /*12740*/  BRA `(.L_x_17) ;  /* 0xfffffeec00a47947 */ /* 0x000fea000383ffff */
.L_x_23:
[----:B-1----:R1:W3:Y:S02]  /*12750*/  SYNCS.PHASECHK.TRANS64.TRYWAIT P1, [R4+URZ], R5 ;  /* 0x00000005040075a7 */ /* 0x0022e4000802017f */
[----:B---3--:R-:W-:Y:S05]  /*12760*/  @!P1 NANOSLEEP.SYNCS 0x989680 ;  /* 0x009896800000995d */ /* 0x008fea0003900000 */
[----:B------:R-:W3:Y:S02]  /*12770*/  @!P1 SYNCS.PHASECHK.TRANS64 P1, [R4+URZ], R5 ;  /* 0x00000005040095a7 */ /* 0x000ee4000802007f */
[----:B---3--:R-:W-:Y:S05]  /*12780*/  @!P1 BRA `(.L_x_23) ;  /* 0xfffffffc00f09947 */ /* 0x008fea000383ffff */
[----:B------:R-:W-:Y:S05]  /*12790*/  BRA `(.L_x_22) ;  /* 0xfffffef400487947 */ /* 0x000fea000383ffff */
.L_x_552:
[----:B------:R-:W-:Y:S01]  /*127a0*/  BSSY B1, `(.L_x_582) ;  /* 0x0000006000017945 */ /* 0x000fe20003800000 */
[----:B------:R-:W-:-:S07]  /*127b0*/  IMAD.MOV.U32 R15, RZ, RZ, -0x1 ;  /* 0xffffffffff0f7424 */ /* 0x000fce00078e00ff */
[----:B------:R-:W-:Y:S05]  /*127c0*/  WARPSYNC.COLLECTIVE R15, `(.L_x_583) ;  /* 0x000000000f0c7348 */ /* 0x000fea0003c00000 */
[----:B------:R-:W-:Y:S02]  /*127d0*/  ELECT P6, UR62, PT ;  /* 0x00000000003e782f */ /* 0x000fe400038c0000 */
[----:B------:R-:W-:Y:S01]  /*127e0*/  MOV R14, UR62 ;  /* 0x0000003e000e7c02 */ /* 0x000fe20008000f00 */
[----:B------:R-:W-:Y:S10]  /*127f0*/  ENDCOLLECTIVE ;  /* 0x000000000000791b */ /* 0x000ff40003800000 */
.L_x_583:
[----:B------:R-:W-:Y:S05]  /*12800*/  BSYNC B1 ;  /* 0x0000000000017941 */ /* 0x000fea0003800000 */
.L_x_582:
[----:B------:R-:W-:Y:S05]  /*12810*/  BRA `(.L_x_584) ;  /* 0xffffffe800b47947 */ /* 0x000fea000383ffff */
.L_x_555:
[----:B0-----:R0:W1:Y:S02]  /*12820*/  SYNCS.PHASECHK.TRANS64.TRYWAIT P1, [R10+URZ+0x70], R5 ;  /* 0x000070050a0075a7 */ /* 0x001064000802017f */
[----:B-1----:R-:W-:Y:S05]  /*12830*/  @!P1 NANOSLEEP.SYNCS 0x989680 ;  /* 0x009896800000995d */ /* 0x002fea0003900000 */
[----:B------:R-:W1:Y:S02]  /*12840*/  @!P1 SYNCS.PHASECHK.TRANS64 P1, [R10+URZ+0x70], R5 ;  /* 0x000070050a0095a7 */ /* 0x000e64000802007f */
[----:B-1----:R-:W-:Y:S05]  /*12850*/  @!P1 BRA `(.L_x_555) ;  /* 0xfffffffc00f09947 */ /* 0x002fea000383ffff */
[----:B------:R-:W-:Y:S05]  /*12860*/  BRA `(.L_x_585) ;  /* 0xffffffe800e87947 */ /* 0x000fea000383ffff */
.L_x_564:
[----:B------:R-:W-:Y:S01]  /*12870*/  BSSY B0, `(.L_x_586) ;  /* 0x0000006000007945 */ /* 0x000fe20003800000 */
[----:B------:R-:W-:-:S07]  /*12880*/  IMAD.MOV.U32 R15, RZ, RZ, -0x1 ;  /* 0xffffffffff0f7424 */ /* 0x000fce00078e00ff */
[----:B------:R-:W-:Y:S05]  /*12890*/  WARPSYNC.COLLECTIVE R15, `(.L_x_587) ;  /* 0x000000000f0c7348 */ /* 0x000fea0003c00000 */
[----:B------:R-:W-:Y:S02]  /*128a0*/  ELECT P6, UR62, PT ;  /* 0x00000000003e782f */ /* 0x000fe400038c0000 */
[----:B------:R-:W-:Y:S01]  /*128b0*/  MOV R14, UR62 ;  /* 0x0000003e000e7c02 */ /* 0x000fe20008000f00 */
[----:B------:R-:W-:Y:S10]  /*128c0*/  ENDCOLLECTIVE ;  /* 0x000000000000791b */ /* 0x000ff40003800000 */
.L_x_587:
[----:B------:R-:W-:Y:S05]  /*128d0*/  BSYNC B0 ;  /* 0x0000000000007941 */ /* 0x000fea0003800000 */
.L_x_586:
[----:B------:R-:W-:Y:S05]  /*128e0*/  BRA `(.L_x_588) ;  /* 0xfffffff400647947 */ /* 0x000fea000383ffff */
.L_x_568:
[----:B0-----:R0:W1:Y:S02]  /*128f0*/  SYNCS.PHASECHK.TRANS64.TRYWAIT P0, [R5+URZ], R2 ;  /* 0x00000002050075a7 */ /* 0x001064000800017f */
[----:B-1----:R-:W-:Y:S05]  /*12900*/  @!P0 NANOSLEEP.SYNCS 0x989680 ;  /* 0x009896800000895d */ /* 0x002fea0003900000 */
[----:B------:R-:W1:Y:S02]  /*12910*/  @!P0 SYNCS.PHASECHK.TRANS64 P0, [R5+URZ], R2 ;  /* 0x00000002050085a7 */ /* 0x000e64000800007f */
[----:B-1----:R-:W-:Y:S05]  /*12920*/  @!P0 BRA `(.L_x_568) ;  /* 0xfffffffc00f08947 */ /* 0x002fea000383ffff */
[----:B------:R-:W-:Y:S05]  /*12930*/  BRA `(.L_x_589) ;  /* 0xfffffff4008c7947 */ /* 0x000fea000383ffff */
.L_x_569:
[----:B0-----:R0:W1:Y:S02]  /*12940*/  SYNCS.PHASECHK.TRANS64.TRYWAIT P0, [R7+URZ], R0 ;  /* 0x00000000070075a7 */ /* 0x001064000800017f */
[----:B-1----:R-:W-:Y:S05]  /*12950*/  @!P0 NANOSLEEP.SYNCS 0x989680 ;  /* 0x009896800000895d */ /* 0x002fea0003900000 */
[----:B------:R-:W1:Y:S02]  /*12960*/  @!P0 SYNCS.PHASECHK.TRANS64 P0, [R7+URZ], R0 ;  /* 0x00000000070085a7 */ /* 0x000e64000800007f */
[----:B-1----:R-:W-:Y:S05]  /*12970*/  @!P0 BRA `(.L_x_569) ;  /* 0xfffffffc00f08947 */ /* 0x002fea000383ffff */
[----:B------:R-:W-:Y:S05]  /*12980*/  BRA `(.L_x_590) ;  /* 0xfffffff4009c7947 */ /* 0x000fea000383ffff */
.L_x_570:
[----:B0-----:R0:W1:Y:S02]  /*12990*/  SYNCS.PHASECHK.TRANS64.TRYWAIT P0, [R7+URZ], R0 ;  /* 0x00000000070075a7 */ /* 0x001064000800017f */
[----:B-1----:R-:W-:Y:S05]  /*129a0*/  @!P0 NANOSLEEP.SYNCS 0x989680 ;  /* 0x009896800000895d */ /* 0x002fea0003900000 */
[----:B------:R-:W1:Y:S02]  /*129b0*/  @!P0 SYNCS.PHASECHK.TRANS64 P0, [R7+URZ], R0 ;  /* 0x00000000070085a7 */ /* 0x000e64000800007f */
[----:B-1----:R-:W-:Y:S05]  /*129c0*/  @!P0 BRA `(.L_x_570) ;  /* 0xfffffffc00f08947 */ /* 0x002fea000383ffff */
[----:B------:R-:W-:Y:S05]  /*129d0*/  BRA `(.L_x_591) ;  /* 0xfffffff400ac7947 */ /* 0x000fea000383ffff */
.L_x_571:
[----:B0-----:R0:W1:Y:S02]  /*129e0*/  SYNCS.PHASECHK.TRANS64.TRYWAIT P0, [R7+URZ], R0 ;  /* 0x00000000070075a7 */ /* 0x001064000800017f */
[----:B-1----:R-:W-:Y:S05]  /*129f0*/  @!P0 NANOSLEEP.SYNCS 0x989680 ;  /* 0x009896800000895d */ /* 0x002fea0003900000 */
[----:B------:R-:W1:Y:S02]  /*12a00*/  @!P0 SYNCS.PHASECHK.TRANS64 P0, [R7+URZ], R0 ;  /* 0x00000000070085a7 */ /* 0x000e64000800007f */
[----:B-1----:R-:W-:Y:S05]  /*12a10*/  @!P0 BRA `(.L_x_571) ;  /* 0xfffffffc00f08947 */ /* 0x002fea000383ffff */
[----:B------:R-:W-:Y:S05]  /*12a20*/  BRA `(.L_x_592) ;  /* 0xfffffff400bc7947 */ /* 0x000fea000383ffff */
.L_x_572:
[----:B0-----:R0:W1:Y:S02]  /*12a30*/  SYNCS.PHASECHK.TRANS64.TRYWAIT P0, [R7+URZ], R0 ;  /* 0x00000000070075a7 */ /* 0x001064000800017f */
[----:B-1----:R-:W-:Y:S05]  /*12a40*/  @!P0 NANOSLEEP.SYNCS 0x989680 ;  /* 0x009896800000895d */ /* 0x002fea0003900000 */
[----:B------:R-:W1:Y:S02]  /*12a50*/  @!P0 SYNCS.PHASECHK.TRANS64 P0, [R7+URZ], R0 ;  /* 0x00000000070085a7 */ /* 0x000e64000800007f */
[----:B-1----:R-:W-:Y:S05]  /*12a60*/  @!P0 BRA `(.L_x_572) ;  /* 0xfffffffc00f08947 */ /* 0x002fea000383ffff */
[----:B------:R-:W-:Y:S05]  /*12a70*/  BRA `(.L_x_593) ;  /* 0xfffffff400cc7947 */ /* 0x000fea000383ffff */
.L_x_573:
[----:B0-----:R0:W1:Y:S02]  /*12a80*/  SYNCS.PHASECHK.TRANS64.TRYWAIT P0, [R7+URZ], R0 ;  /* 0x00000000070075a7 */ /* 0x001064000800017f */
[----:B-1----:R-:W-:Y:S05]  /*12a90*/  @!P0 NANOSLEEP.SYNCS 0x989680 ;  /* 0x009896800000895d */ /* 0x002fea0003900000 */
[----:B------:R-:W1:Y:S02]  /*12aa0*/  @!P0 SYNCS.PHASECHK.TRANS64 P0, [R7+URZ], R0 ;  /* 0x00000000070085a7 */ /* 0x000e64000800007f */
[----:B-1----:R-:W-:Y:S05]  /*12ab0*/  @!P0 BRA `(.L_x_573) ;  /* 0xfffffffc00f08947 */ /* 0x002fea000383ffff */
[----:B------:R-:W-:Y:S05]  /*12ac0*/  BRA `(.L_x_594) ;  /* 0xfffffff400dc7947 */ /* 0x000fea000383ffff */
.L_x_574:
[----:B0-----:R0:W1:Y:S02]  /*12ad0*/  SYNCS.PHASECHK.TRANS64.TRYWAIT P0, [R7+URZ], R0 ;  /* 0x00000000070075a7 */ /* 0x001064000800017f */
[----:B-1----:R-:W-:Y:S05]  /*12ae0*/  @!P0 NANOSLEEP.SYNCS 0x989680 ;  /* 0x009896800000895d */ /* 0x002fea0003900000 */
[----:B------:R-:W1:Y:S02]  /*12af0*/  @!P0 SYNCS.PHASECHK.TRANS64 P0, [R7+URZ], R0 ;  /* 0x00000000070085a7 */ /* 0x000e64000800007f */
[----:B-1----:R-:W-:Y:S05]  /*12b00*/  @!P0 BRA `(.L_x_574) ;  /* 0xfffffffc00f08947 */ /* 0x002fea000383ffff */
[----:B------:R-:W-:Y:S05]  /*12b10*/  BRA `(.L_x_595) ;  /* 0xfffffff400ec7947 */ /* 0x000fea000383ffff */
.L_x_575:
[----:B0-----:R0:W1:Y:S02]  /*12b20*/  SYNCS.PHASECHK.TRANS64.TRYWAIT P0, [R7+URZ], R0 ;  /* 0x00000000070075a7 */ /* 0x001064000800017f */
[----:B-1----:R-:W-:Y:S05]  /*12b30*/  @!P0 NANOSLEEP.SYNCS 0x989680 ;  /* 0x009896800000895d */ /* 0x002fea0003900000 */
[----:B------:R-:W1:Y:S02]  /*12b40*/  @!P0 SYNCS.PHASECHK.TRANS64 P0, [R7+URZ], R0 ;  /* 0x00000000070085a7 */ /* 0x000e64000800007f */
[----:B-1----:R-:W-:Y:S05]  /*12b50*/  @!P0 BRA `(.L_x_575) ;  /* 0xfffffffc00f08947 */ /* 0x002fea000383ffff */
[----:B------:R-:W-:Y:S05]  /*12b60*/  BRA `(.L_x_596) ;  /* 0xfffffff400fc7947 */ /* 0x000fea000383ffff */
.L_x_576:
[----:B0-----:R0:W1:Y:S02]  /*12b70*/  SYNCS.PHASECHK.TRANS64.TRYWAIT P0, [R7+URZ], R0 ;  /* 0x00000000070075a7 */ /* 0x001064000800017f */
[----:B-1----:R-:W-:Y:S05]  /*12b80*/  @!P0 NANOSLEEP.SYNCS 0x989680 ;  /* 0x009896800000895d */ /* 0x002fea0003900000 */
[----:B------:R-:W1:Y:S02]  /*12b90*/  @!P0 SYNCS.PHASECHK.TRANS64 P0, [R7+URZ], R0 ;  /* 0x00000000070085a7 */ /* 0x000e64000800007f */
[----:B-1----:R-:W-:Y:S05]  /*12ba0*/  @!P0 BRA `(.L_x_576) ;  /* 0xfffffffc00f08947 */ /* 0x002fea000383ffff */
[----:B------:R-:W-:Y:S05]  /*12bb0*/  BRA `(.L_x_597) ;  /* 0xfffffff8000c7947 */ /* 0x000fea000383ffff */
.L_x_577:
[----:B0-----:R0:W1:Y:S02]  /*12bc0*/  SYNCS.PHASECHK.TRANS64.TRYWAIT P0, [R7+URZ], R0 ;  /* 0x00000000070075a7 */ /* 0x001064000800017f */
[----:B-1----:R-:W-:Y:S05]  /*12bd0*/  @!P0 NANOSLEEP.SYNCS 0x989680 ;  /* 0x009896800000895d */ /* 0x002fea0003900000 */
[----:B------:R-:W1:Y:S02]  /*12be0*/  @!P0 SYNCS.PHASECHK.TRANS64 P0, [R7+URZ], R0 ;  /* 0x00000000070085a7 */ /* 0x000e64000800007f */
[----:B-1----:R-:W-:Y:S05]  /*12bf0*/  @!P0 BRA `(.L_x_577) ;  /* 0xfffffffc00f08947 */ /* 0x002fea000383ffff */
[----:B------:R-:W-:Y:S05]  /*12c00*/  BRA `(.L_x_598) ;  /* 0xfffffff8001c7947 */ /* 0x000fea000383ffff */
.L_x_578:
[----:B0-----:R0:W1:Y:S02]  /*12c10*/  SYNCS.PHASECHK.TRANS64.TRYWAIT P0, [R7+URZ], R0 ;  /* 0x00000000070075a7 */ /* 0x001064000800017f */
[----:B-1----:R-:W-:Y:S05]  /*12c20*/  @!P0 NANOSLEEP.SYNCS 0x989680 ;  /* 0x009896800000895d */ /* 0x002fea0003900000 */
[----:B------:R-:W1:Y:S02]  /*12c30*/  @!P0 SYNCS.PHASECHK.TRANS64 P0, [R7+URZ], R0 ;  /* 0x00000000070085a7 */ /* 0x000e64000800007f */
[----:B-1----:R-:W-:Y:S05]  /*12c40*/  @!P0 BRA `(.L_x_578) ;  /* 0xfffffffc00f08947 */ /* 0x002fea000383ffff */
[----:B------:R-:W-:Y:S05]  /*12c50*/  BRA `(.L_x_599) ;  /* 0xfffffff8002c7947 */ /* 0x000fea000383ffff */
.L_x_579:
[----:B0-----:R0:W1:Y:S02]  /*12c60*/  SYNCS.PHASECHK.TRANS64.TRYWAIT P0, [R7+URZ], R0 ;  /* 0x00000000070075a7 */ /* 0x001064000800017f */
[----:B-1----:R-:W-:Y:S05]  /*12c70*/  @!P0 NANOSLEEP.SYNCS 0x989680 ;  /* 0x009896800000895d */ /* 0x002fea0003900000 */
[----:B------:R-:W1:Y:S02]  /*12c80*/  @!P0 SYNCS.PHASECHK.TRANS64 P0, [R7+URZ], R0 ;  /* 0x00000000070085a7 */ /* 0x000e64000800007f */
[----:B-1----:R-:W-:Y:S05]  /*12c90*/  @!P0 BRA `(.L_x_579) ;  /* 0xfffffffc00f08947 */ /* 0x002fea000383ffff */
[----:B------:R-:W-:Y:S05]  /*12ca0*/  BRA `(.L_x_600) ;  /* 0xfffffff8003c7947 */ /* 0x000fea000383ffff */
.L_x_580:
[----:B0-----:R0:W1:Y:S02]  /*12cb0*/  SYNCS.PHASECHK.TRANS64.TRYWAIT P0, [R7+URZ], R0 ;  /* 0x00000000070075a7 */ /* 0x001064000800017f */
[----:B-1----:R-:W-:Y:S05]  /*12cc0*/  @!P0 NANOSLEEP.SYNCS 0x989680 ;  /* 0x009896800000895d */ /* 0x002fea0003900000 */
[----:B------:R-:W1:Y:S02]  /*12cd0*/  @!P0 SYNCS.PHASECHK.TRANS64 P0, [R7+URZ], R0 ;  /* 0x00000000070085a7 */ /* 0x000e64000800007f */
[----:B-1----:R-:W-:Y:S05]  /*12ce0*/  @!P0 BRA `(.L_x_580) ;  /* 0xfffffffc00f08947 */ /* 0x002fea000383ffff */
[----:B------:R-:W-:Y:S05]  /*12cf0*/  BRA `(.L_x_601) ;  /* 0xfffffff8004c7947 */ /* 0x000fea000383ffff */
.L_x_602:
[----:B------:R-:W-:-:S00]  /*12d00*/  BRA `(.L_x_602) ;  /* 0xfffffffc00fc7947 */ /* 0x000fc0000383ffff */
[----:B------:R-:W-:-:S00]  /*12d10*/  NOP ;  /* 0x0000000000007918 */ /* 0x000fc00000000000 */
        /* <DEDUP_REMOVED lines=14> */
.L_x_603:


//--------------------- .nv.global.init           --------------------------
	.section	.nv.global.init,"aw",@progbits
.nv.global.init:
	.type		$str$22,@object
	.size		$str$22,($str$23 - $str$22)
$str$22:
        /*0000*/ 	.byte	0x6b, 0x5f, 0x74, 0x69, 0x6c, 0x65, 0x5f, 0x63, 0x6f, 0x75, 0x6e, 0x74, 0x20, 0x3e, 0x3d, 0x20
        /*0010*/ 	.byte	0x31, 0x00
	.type		$str$23,@object
	.size		$str$23,(__unnamed_1 - $str$23)
$str$23:
        /*0012*/ 	.byte	0x2f, 0x74, 0x6d, 0x70, 0x2f, 0x63, 0x75, 0x74, 0x6c, 0x61, 0x73, 0x73, 0x5f, 0x73, 0x77, 0x65
        /*0022*/ 	.byte	0x65, 0x70, 0x5f, 0x73, 0x72, 0x63, 0x2f, 0x69, 0x6e, 0x63, 0x6c, 0x75, 0x64, 0x65, 0x2f, 0x63
        /*0032*/ 	.byte	0x75, 0x74, 0x6c, 0x61, 0x73, 0x73, 0x2f, 0x67, 0x65, 0x6d, 0x6d, 0x2f, 0x63, 0x6f, 0x6c, 0x6c
        /*0042*/ 	.byte	0x65, 0x63, 0x74, 0x69, 0x76, 0x65, 0x2f, 0x73, 0x6d, 0x39, 0x30, 0x5f, 0x6d, 0x6d, 0x61, 0x5f
        /*0052*/ 	.byte	0x74, 0x6d, 0x61, 0x5f, 0x67, 0x6d, 0x6d, 0x61, 0x5f, 0x73, 0x73, 0x5f, 0x77, 0x61, 0x72, 0x70
        /*0062*/ 	.byte	0x73, 0x70, 0x65, 0x63, 0x69, 0x61, 0x6c, 0x69, 0x7a, 0x65, 0x64, 0x2e, 0x68, 0x70, 0x70, 0x00
	.type		__unnamed_1,@object
	.size		__unnamed_1,(.L_0 - __unnamed_1)
__unnamed_1:
        /* <DEDUP_REMOVED lines=173> */
        /*0b42*/ 	.byte	0x79, 0x5d, 0x00
.L_0:


//--------------------- .nv.shared._ZN7cutlass13device_kernelINS_4gemm6kernel13GemmUniversalIN4cute5tupleIJiiiiEEENS1_10collective13CollectiveMmaINS1_34MainloopSm90TmaGmmaWarpSpecializedILi14ENS5_IJNS4_1CILi1EEESB_SB_EEENS1_35KernelTmaWarpSpecializedCooperativeEEENS5_IJNSA_ILi256EEESF_NSA_ILi32EEEEEEaNS5_IJlSB_lEEEaSI_NS4_8TiledMMAINS4_8MMA_AtomIJNS4_4SM904GMMA27MMA_64x256x32_S32S8S8_SS_TNEEEENS4_6LayoutINS5_IJNSA_ILi2EEESB_SB_EEENS5_IJSB_NSA_ILi0EEESS_EEEEENS5_IJNS4_10UnderscoreESV_SV_EEEEENS4_13SM90_TMA_LOADENS4_14ComposedLayoutINS4_7SwizzleILi1ELi4ELi3EEENS4_18smem_ptr_flag_bitsILi8EEENSP_INS5_IJNSA_ILi8EEESG_EEENS5_IJSG_SB_EEEEEEEvNS4_8identityESY_S18_vS19_EENS_8epilogue10collective6detail29Sm90TmaWarpSpecializedAdapterINS1C_15DefaultEpilogueIaSI_SI_NS1B_6thread17LinearCombinationIaLi1EiiLNS1G_9ScaleType4KindE0ELNS_15FloatRoundStyleE2EaEENS1_15EpilogueDefaultEEEEEvvEEEEvNT_6ParamsE --------------------------
	.section	.nv.shared._ZN7cutlass13device_kernelINS_4gemm6kernel13GemmUniversalIN4cute5tupleIJiiiiEEENS1_10collective13CollectiveMmaINS1_34MainloopSm90TmaGmmaWarpSpecializedILi14ENS5_IJNS4_1CILi1EEESB_SB_EEENS1_35KernelTmaWarpSpecializedCooperativeEEENS5_IJNSA_ILi256EEESF_NSA_ILi32EEEEEEaNS5_IJlSB_lEEEaSI_NS4_8TiledMMAINS4_8MMA_AtomIJNS4_4SM904GMMA27MMA_64x256x32_S32S8S8_SS_TNEEEENS4_6LayoutINS5_IJNSA_ILi2EEESB_SB_EEENS5_IJSB_NSA_ILi0EEESS_EEEEENS5_IJNS4_10UnderscoreESV_SV_EEEEENS4_13SM90_TMA_LOADENS4_14ComposedLayoutINS4_7SwizzleILi1ELi4ELi3EEENS4_18smem_ptr_flag_bitsILi8EEENSP_INS5_IJNSA_ILi8EEESG_EEENS5_IJSG_SB_EEEEEEEvNS4_8identityESY_S18_vS19_EENS_8epilogue10collective6detail29Sm90TmaWarpSpecializedAdapterINS1C_15DefaultEpilogueIaSI_SI_NS1B_6thread17LinearCombinationIaLi1EiiLNS1G_9ScaleType4KindE0ELNS_15FloatRoundStyleE2EaEENS1_15EpilogueDefaultEEEEEvvEEEEvNT_6ParamsE,"aw",@nobits
	.sectionflags	@""
	.align	16
	.zero		1024


//--------------------- .nv.shared.reserved.0     --------------------------
	.section	.nv.shared.reserved.0,"aw",@nobits
	.weak		__nv_reservedSMEM_offset_0_alias
	.size		__nv_reservedSMEM_offset_0_alias, 0, 0
	.other		__nv_reservedSMEM_offset_0_alias,@"STO_CUDA_RESERVED_SHARED STV_DEFAULT"
__nv_reservedSMEM_offset_0_alias:
	.zero		0


//--------------------- .nv.global                --------------------------
	.section	.nv.global,"aw",@nobits
.nv.global:
	.type		_ZN40_INTERNAL_c11ffa2b_4_k_cu_600d63b9_168424cute1_E,@object
	.size		_ZN40_INTERNAL_c11ffa2b_4_k_cu_600d63b9_168424cute1_E,(_ZN40_INTERNAL_c11ffa2b_4_k_cu_600d63b9_168424cuda3std3__45__cpo6cbeginE - _ZN40_INTERNAL_c11ffa2b_4_k_cu_600d63b9_168424cute1_E)
_ZN40_INTERNAL_c11ffa2b_4_k_cu_600d63b9_168424cute1_E:
	.zero		1
	.type		_ZN40_INTERNAL_c11ffa2b_4_k_cu_600d63b9_168424cuda3std3__45__cpo6cbeginE,@object
	.size		_ZN40_INTERNAL_c11ffa2b_4_k_cu_600d63b9_168424cuda3std3__45__cpo6cbeginE,(_ZN40_INTERNAL_c11ffa2b_4_k_cu_600d63b9_168424cuda3std3__48in_placeE - _ZN40_INTERNAL_c11ffa2b_4_k_cu_600d63b9_168424cuda3std3__45__cpo6cbeginE)
_ZN40_INTERNAL_c11ffa2b_4_k_cu_600d63b9_168424cuda3std3__45__cpo6cbeginE:
	.zero		1
	.type		_ZN40_INTERNAL_c11ffa2b_4_k_cu_600d63b9_168424cuda3std3__48in_placeE,@object
	.size		_ZN40_INTERNAL_c11ffa2b_4_k_cu_600d63b9_168424cuda3std3__48in_placeE,(_ZN40_INTERNAL_c11ffa2b_4_k_cu_600d63b9_168424cuda3std6ranges3__45__cpo9iter_moveE - _ZN40_INTERNAL_c11ffa2b_4_k_cu_600d63b9_168424cuda3std3__48in_placeE)
_ZN40_INTERNAL_c11ffa2b_4_k_cu_600d63b9_168424cuda3std3__48in_placeE:
	.zero		1
	.type		_ZN40_INTERNAL_c11ffa2b_4_k_cu_600d63b9_168424cuda3std6ranges3__45__cpo9iter_moveE,@object
	.size		_ZN40_INTERNAL_c11ffa2b_4_k_cu_600d63b9_168424cuda3std6ranges3__45__cpo9iter_moveE,(_ZN40_INTERNAL_c11ffa2b_4_k_cu_600d63b9_168424cuda3std3__45__cpo5beginE - _ZN40_INTERNAL_c11ffa2b_4_k_cu_600d63b9_168424cuda3std6ranges3__45__cpo9iter_moveE)
_ZN40_INTERNAL_c11ffa2b_4_k_cu_600d63b9_168424cuda3std6ranges3__45__cpo9iter_moveE:
	.zero		1
	.type		_ZN40_INTERNAL_c11ffa2b_4_k_cu_600d63b9_168424cuda3std3__45__cpo5beginE,@object
	.size		_ZN40_INTERNAL_c11ffa2b_4_k_cu_600d63b9_168424cuda3std3__45__cpo5beginE,(_ZN40_INTERNAL_c11ffa2b_4_k_cu_600d63b9_168424cuda3std3__442_GLOBAL__N__c11ffa2b_4_k_cu_600d63b9_168426ignoreE - _ZN40_INTERNAL_c11ffa2b_4_k_cu_600d63b9_168424cuda3std3__45__cpo5beginE)
_ZN40_INTERNAL_c11ffa2b_4_k_cu_600d63b9_168424cuda3std3__45__cpo5beginE:
	.zero		1
	.type		_ZN40_INTERNAL_c11ffa2b_4_k_cu_600d63b9_168424cuda3std3__442_GLOBAL__N__c11ffa2b_4_k_cu_600d63b9_168426ignoreE,@object
	.size		_ZN40_INTERNAL_c11ffa2b_4_k_cu_600d63b9_168424cuda3std3__442_GLOBAL__N__c11ffa2b_4_k_cu_600d63b9_168426ignoreE,(_ZN40_INTERNAL_c11ffa2b_4_k_cu_600d63b9_168424cute7productE - _ZN40_INTERNAL_c11ffa2b_4_k_cu_600d63b9_168424cuda3std3__442_GLOBAL__N__c11ffa2b_4_k_cu_600d63b9_168426ignoreE)
_ZN40_INTERNAL_c11ffa2b_4_k_cu_600d63b9_168424cuda3std3__442_GLOBAL__N__c11ffa2b_4_k_cu_600d63b9_168426ignoreE:
	.zero		1
	.type		_ZN40_INTERNAL_c11ffa2b_4_k_cu_600d63b9_168424cute7productE,@object
	.size		_ZN40_INTERNAL_c11ffa2b_4_k_cu_600d63b9_168424cute7productE,(_ZN40_INTERNAL_c11ffa2b_4_k_cu_600d63b9_168424cuda3std3__45__cpo3endE - _ZN40_INTERNAL_c11ffa2b_4_k_cu_600d63b9_168424cute7productE)
_ZN40_INTERNAL_c11ffa2b_4_k_cu_600d63b9_168424cute7productE:
	.zero		1
	.type		_ZN40_INTERNAL_c11ffa2b_4_k_cu_600d63b9_168424cuda3std3__45__cpo3endE,@object
	.size		_ZN40_INTERNAL_c11ffa2b_4_k_cu_600d63b9_168424cuda3std3__45__cpo3endE,(_ZN40_INTERNAL_c11ffa2b_4_k_cu_600d63b9_168424cuda3std3__419piecewise_constructE - _ZN40_INTERNAL_c11ffa2b_4_k_cu_600d63b9_168424cuda3std3__45__cpo3endE)
_ZN40_INTERNAL_c11ffa2b_4_k_cu_600d63b9_168424cuda3std3__45__cpo3endE:
	.zero		1
	.type		_ZN40_INTERNAL_c11ffa2b_4_k_cu_600d63b9_168424cuda3std3__419piecewise_constructE,@object
	.size		_ZN40_INTERNAL_c11ffa2b_4_k_cu_600d63b9_168424cuda3std3__419piecewise_constructE,(_ZN40_INTERNAL_c11ffa2b_4_k_cu_600d63b9_168424cuda3std3__45__cpo4cendE - _ZN40_INTERNAL_c11ffa2b_4_k_cu_600d63b9_168424cuda3std3__419piecewise_constructE)
_ZN40_INTERNAL_c11ffa2b_4_k_cu_600d63b9_168424cuda3std3__419piecewise_constructE:
	.zero		1
	.type		_ZN40_INTERNAL_c11ffa2b_4_k_cu_600d63b9_168424cuda3std3__45__cpo4cendE,@object
	.size		_ZN40_INTERNAL_c11ffa2b_4_k_cu_600d63b9_168424cuda3std3__45__cpo4cendE,(_ZN40_INTERNAL_c11ffa2b_4_k_cu_600d63b9_168424cuda3std6ranges3__45__cpo4swapE - _ZN40_INTERNAL_c11ffa2b_4_k_cu_600d63b9_168424cuda3std3__45__cpo4cendE)
_ZN40_INTERNAL_c11ffa2b_4_k_cu_600d63b9_168424cuda3std3__45__cpo4cendE:
	.zero		1
	.type		_ZN40_INTERNAL_c11ffa2b_4_k_cu_600d63b9_168424cuda3std6ranges3__45__cpo4swapE,@object
	.size		_ZN40_INTERNAL_c11ffa2b_4_k_cu_600d63b9_168424cuda3std6ranges3__45__cpo4swapE,(.L_8 - _ZN40_INTERNAL_c11ffa2b_4_k_cu_600d63b9_168424cuda3std6ranges3__45__cpo4swapE)
_ZN40_INTERNAL_c11ffa2b_4_k_cu_600d63b9_168424cuda3std6ranges3__45__cpo4swapE:
	.zero		1
.L_8:


//--------------------- .nv.constant0._ZN7cutlass13device_kernelINS_4gemm6kernel13GemmUniversalIN4cute5tupleIJiiiiEEENS1_10collective13CollectiveMmaINS1_34MainloopSm90TmaGmmaWarpSpecializedILi14ENS5_IJNS4_1CILi1EEESB_SB_EEENS1_35KernelTmaWarpSpecializedCooperativeEEENS5_IJNSA_ILi256EEESF_NSA_ILi32EEEEEEaNS5_IJlSB_lEEEaSI_NS4_8TiledMMAINS4_8MMA_AtomIJNS4_4SM904GMMA27MMA_64x256x32_S32S8S8_SS_TNEEEENS4_6LayoutINS5_IJNSA_ILi2EEESB_SB_EEENS5_IJSB_NSA_ILi0EEESS_EEEEENS5_IJNS4_10UnderscoreESV_SV_EEEEENS4_13SM90_TMA_LOADENS4_14ComposedLayoutINS4_7SwizzleILi1ELi4ELi3EEENS4_18smem_ptr_flag_bitsILi8EEENSP_INS5_IJNSA_ILi8EEESG_EEENS5_IJSG_SB_EEEEEEEvNS4_8identityESY_S18_vS19_EENS_8epilogue10collective6detail29Sm90TmaWarpSpecializedAdapterINS1C_15DefaultEpilogueIaSI_SI_NS1B_6thread17LinearCombinationIaLi1EiiLNS1G_9ScaleType4KindE0ELNS_15FloatRoundStyleE2EaEENS1_15EpilogueDefaultEEEEEvvEEEEvNT_6ParamsE --------------------------
	.section	.nv.constant0._ZN7cutlass13device_kernelINS_4gemm6kernel13GemmUniversalIN4cute5tupleIJiiiiEEENS1_10collective13CollectiveMmaINS1_34MainloopSm90TmaGmmaWarpSpecializedILi14ENS5_IJNS4_1CILi1EEESB_SB_EEENS1_35KernelTmaWarpSpecializedCooperativeEEENS5_IJNSA_ILi256EEESF_NSA_ILi32EEEEEEaNS5_IJlSB_lEEEaSI_NS4_8TiledMMAINS4_8MMA_AtomIJNS4_4SM904GMMA27MMA_64x256x32_S32S8S8_SS_TNEEEENS4_6LayoutINS5_IJNSA_ILi2EEESB_SB_EEENS5_IJSB_NSA_ILi0EEESS_EEEEENS5_IJNS4_10UnderscoreESV_SV_EEEEENS4_13SM90_TMA_LOADENS4_14ComposedLayoutINS4_7SwizzleILi1ELi4ELi3EEENS4_18smem_ptr_flag_bitsILi8EEENSP_INS5_IJNSA_ILi8EEESG_EEENS5_IJSG_SB_EEEEEEEvNS4_8identityESY_S18_vS19_EENS_8epilogue10collective6detail29Sm90TmaWarpSpecializedAdapterINS1C_15DefaultEpilogueIaSI_SI_NS1B_6thread17LinearCombinationIaLi1EiiLNS1G_9ScaleType4KindE0ELNS_15FloatRoundStyleE2EaEENS1_15EpilogueDefaultEEEEEvvEEEEvNT_6ParamsE,"a",@progbits
	.sectionflags	@""
	.align	4
.nv.constant0._ZN7cutlass13device_kernelINS_4gemm6kernel13GemmUniversalIN4cute5tupleIJiiiiEEENS1_10collective13CollectiveMmaINS1_34MainloopSm90TmaGmmaWarpSpecializedILi14ENS5_IJNS4_1CILi1EEESB_SB_EEENS1_35KernelTmaWarpSpecializedCooperativeEEENS5_IJNSA_ILi256EEESF_NSA_ILi32EEEEEEaNS5_IJlSB_lEEEaSI_NS4_8TiledMMAINS4_8MMA_AtomIJNS4_4SM904GMMA27MMA_64x256x32_S32S8S8_SS_TNEEEENS4_6LayoutINS5_IJNSA_ILi2EEESB_SB_EEENS5_IJSB_NSA_ILi0EEESS_EEEEENS5_IJNS4_10UnderscoreESV_SV_EEEEENS4_13SM90_TMA_LOADENS4_14ComposedLayoutINS4_7SwizzleILi1ELi4ELi3EEENS4_18smem_ptr_flag_bitsILi8EEENSP_INS5_IJNSA_ILi8EEESG_EEENS5_IJSG_SB_EEEEEEEvNS4_8identityESY_S18_vS19_EENS_8epilogue10collective6detail29Sm90TmaWarpSpecializedAdapterINS1C_15DefaultEpilogueIaSI_SI_NS1B_6thread17LinearCombinationIaLi1EiiLNS1G_9ScaleType4KindE0ELNS_15FloatRoundStyleE2EaEENS1_15EpilogueDefaultEEEEEvvEEEEvNT_6ParamsE:
	.zero		1664


//--------------------- SYMBOLS --------------------------

	.type		.nv.reservedSmem.offset0,@object
	.size		.nv.reservedSmem.offset0,0x4
	.type		__assertfail,@function
